






.version 5.0
.target sm_52
.address_size 64



.visible .entry _Z28forward_maxpool_layer_kerneliiiiiiiPfS_Pi(
.param .u32 _Z28forward_maxpool_layer_kerneliiiiiiiPfS_Pi_param_0,
.param .u32 _Z28forward_maxpool_layer_kerneliiiiiiiPfS_Pi_param_1,
.param .u32 _Z28forward_maxpool_layer_kerneliiiiiiiPfS_Pi_param_2,
.param .u32 _Z28forward_maxpool_layer_kerneliiiiiiiPfS_Pi_param_3,
.param .u32 _Z28forward_maxpool_layer_kerneliiiiiiiPfS_Pi_param_4,
.param .u32 _Z28forward_maxpool_layer_kerneliiiiiiiPfS_Pi_param_5,
.param .u32 _Z28forward_maxpool_layer_kerneliiiiiiiPfS_Pi_param_6,
.param .u64 _Z28forward_maxpool_layer_kerneliiiiiiiPfS_Pi_param_7,
.param .u64 _Z28forward_maxpool_layer_kerneliiiiiiiPfS_Pi_param_8,
.param .u64 _Z28forward_maxpool_layer_kerneliiiiiiiPfS_Pi_param_9
)
{
.reg .pred %p<13>;
.reg .f32 %f<12>;
.reg .b32 %r<57>;
.reg .b64 %rd<15>;


ld.param.u32 %r28, [_Z28forward_maxpool_layer_kerneliiiiiiiPfS_Pi_param_0];
ld.param.u32 %r23, [_Z28forward_maxpool_layer_kerneliiiiiiiPfS_Pi_param_1];
ld.param.u32 %r24, [_Z28forward_maxpool_layer_kerneliiiiiiiPfS_Pi_param_2];
ld.param.u32 %r25, [_Z28forward_maxpool_layer_kerneliiiiiiiPfS_Pi_param_4];
ld.param.u32 %r26, [_Z28forward_maxpool_layer_kerneliiiiiiiPfS_Pi_param_5];
ld.param.u32 %r27, [_Z28forward_maxpool_layer_kerneliiiiiiiPfS_Pi_param_6];
ld.param.u64 %rd5, [_Z28forward_maxpool_layer_kerneliiiiiiiPfS_Pi_param_7];
ld.param.u64 %rd6, [_Z28forward_maxpool_layer_kerneliiiiiiiPfS_Pi_param_8];
ld.param.u64 %rd7, [_Z28forward_maxpool_layer_kerneliiiiiiiPfS_Pi_param_9];
mov.u32 %r29, %nctaid.x;
mov.u32 %r30, %ctaid.y;
mov.u32 %r31, %ctaid.x;
mad.lo.s32 %r32, %r29, %r30, %r31;
mov.u32 %r33, %ntid.x;
mov.u32 %r34, %tid.x;
mad.lo.s32 %r1, %r32, %r33, %r34;
setp.ge.s32	%p2, %r1, %r28;
@%p2 bra BB0_9;

shl.b32 %r36, %r27, 1;
add.s32 %r37, %r36, %r23;
div.s32 %r2, %r37, %r25;
add.s32 %r38, %r36, %r24;
div.s32 %r3, %r38, %r25;
rem.s32 %r4, %r1, %r3;
div.s32 %r39, %r1, %r3;
rem.s32 %r5, %r39, %r2;
div.s32 %r6, %r39, %r2;
mov.f32 %f11, 0fFF800000;
mov.u32 %r56, -1;
setp.lt.s32	%p3, %r26, 1;
@%p3 bra BB0_8;

cvta.to.global.u64 %rd1, %rd5;
mul.lo.s32 %r42, %r5, %r25;
sub.s32 %r7, %r42, %r27;
mul.lo.s32 %r43, %r4, %r25;
sub.s32 %r8, %r43, %r27;
mad.lo.s32 %r44, %r6, %r23, %r42;
sub.s32 %r45, %r44, %r27;
mad.lo.s32 %r46, %r24, %r45, %r43;
sub.s32 %r9, %r46, %r27;
mov.f32 %f11, 0fFF800000;
mov.u32 %r56, -1;
mov.u32 %r40, 0;
mov.u32 %r55, %r40;

BB0_3:
mad.lo.s32 %r51, %r24, %r55, %r9;
mul.wide.s32 %rd8, %r51, 4;
add.s64 %rd14, %rd1, %rd8;
add.s32 %r48, %r55, %r7;
setp.gt.s32	%p4, %r48, -1;
setp.lt.s32	%p5, %r48, %r23;
and.pred %p1, %p4, %p5;
mov.u32 %r52, %r8;
mov.u32 %r54, %r40;

BB0_4:
mov.u32 %r15, %r54;
mov.u32 %r14, %r52;
setp.gt.s32	%p6, %r14, -1;
and.pred %p7, %p1, %p6;
setp.lt.s32	%p8, %r14, %r24;
and.pred %p9, %p7, %p8;
mov.f32 %f10, 0fFF800000;
@!%p9 bra BB0_6;
bra.uni BB0_5;

BB0_5:
ld.global.f32 %f10, [%rd14];

BB0_6:
setp.gt.f32	%p10, %f10, %f11;
selp.b32	%r56, %r51, %r56, %p10;
selp.f32	%f11, %f10, %f11, %p10;
add.s32 %r18, %r14, 1;
add.s32 %r51, %r51, 1;
add.s64 %rd14, %rd14, 4;
add.s32 %r20, %r15, 1;
setp.lt.s32	%p11, %r20, %r26;
mov.u32 %r52, %r18;
mov.u32 %r54, %r20;
@%p11 bra BB0_4;

add.s32 %r55, %r55, 1;
setp.lt.s32	%p12, %r55, %r26;
@%p12 bra BB0_3;

BB0_8:
cvta.to.global.u64 %rd9, %rd7;
mad.lo.s32 %r49, %r6, %r2, %r5;
mad.lo.s32 %r50, %r49, %r3, %r4;
cvta.to.global.u64 %rd10, %rd6;
mul.wide.s32 %rd11, %r50, 4;
add.s64 %rd12, %rd10, %rd11;
st.global.f32 [%rd12], %f11;
add.s64 %rd13, %rd9, %rd11;
st.global.u32 [%rd13], %r56;

BB0_9:
ret;
}


.visible .entry _Z29backward_maxpool_layer_kerneliiiiiiiPfS_Pi(
.param .u32 _Z29backward_maxpool_layer_kerneliiiiiiiPfS_Pi_param_0,
.param .u32 _Z29backward_maxpool_layer_kerneliiiiiiiPfS_Pi_param_1,
.param .u32 _Z29backward_maxpool_layer_kerneliiiiiiiPfS_Pi_param_2,
.param .u32 _Z29backward_maxpool_layer_kerneliiiiiiiPfS_Pi_param_3,
.param .u32 _Z29backward_maxpool_layer_kerneliiiiiiiPfS_Pi_param_4,
.param .u32 _Z29backward_maxpool_layer_kerneliiiiiiiPfS_Pi_param_5,
.param .u32 _Z29backward_maxpool_layer_kerneliiiiiiiPfS_Pi_param_6,
.param .u64 _Z29backward_maxpool_layer_kerneliiiiiiiPfS_Pi_param_7,
.param .u64 _Z29backward_maxpool_layer_kerneliiiiiiiPfS_Pi_param_8,
.param .u64 _Z29backward_maxpool_layer_kerneliiiiiiiPfS_Pi_param_9
)
{
.reg .pred %p<13>;
.reg .f32 %f<15>;
.reg .b32 %r<54>;
.reg .b64 %rd<18>;


ld.param.u32 %r25, [_Z29backward_maxpool_layer_kerneliiiiiiiPfS_Pi_param_0];
ld.param.u32 %r21, [_Z29backward_maxpool_layer_kerneliiiiiiiPfS_Pi_param_1];
ld.param.u32 %r22, [_Z29backward_maxpool_layer_kerneliiiiiiiPfS_Pi_param_2];
ld.param.u32 %r23, [_Z29backward_maxpool_layer_kerneliiiiiiiPfS_Pi_param_4];
ld.param.u32 %r26, [_Z29backward_maxpool_layer_kerneliiiiiiiPfS_Pi_param_5];
ld.param.u32 %r24, [_Z29backward_maxpool_layer_kerneliiiiiiiPfS_Pi_param_6];
ld.param.u64 %rd9, [_Z29backward_maxpool_layer_kerneliiiiiiiPfS_Pi_param_7];
ld.param.u64 %rd10, [_Z29backward_maxpool_layer_kerneliiiiiiiPfS_Pi_param_8];
ld.param.u64 %rd11, [_Z29backward_maxpool_layer_kerneliiiiiiiPfS_Pi_param_9];
shl.b32 %r27, %r24, 1;
add.s32 %r28, %r27, %r21;
div.s32 %r1, %r28, %r23;
add.s32 %r29, %r27, %r22;
div.s32 %r2, %r29, %r23;
add.s32 %r30, %r26, -1;
div.s32 %r3, %r30, %r23;
mov.u32 %r31, %nctaid.x;
mov.u32 %r32, %ctaid.y;
mov.u32 %r33, %ctaid.x;
mad.lo.s32 %r34, %r31, %r32, %r33;
mov.u32 %r35, %ntid.x;
mov.u32 %r36, %tid.x;
mad.lo.s32 %r4, %r34, %r35, %r36;
setp.ge.s32	%p1, %r4, %r25;
@%p1 bra BB1_10;

add.s32 %r5, %r3, 1;
neg.s32 %r6, %r3;
setp.lt.s32	%p2, %r3, %r6;
mov.f32 %f14, 0f00000000;
@%p2 bra BB1_9;

cvta.to.global.u64 %rd1, %rd9;
cvta.to.global.u64 %rd2, %rd11;
rem.s32 %r38, %r4, %r22;
div.s32 %r39, %r4, %r22;
rem.s32 %r40, %r39, %r21;
div.s32 %r41, %r39, %r21;
add.s32 %r7, %r38, %r24;
add.s32 %r8, %r40, %r24;
neg.s32 %r9, %r3;
mul.lo.s32 %r42, %r41, %r1;
sub.s32 %r10, %r42, %r3;
mov.f32 %f14, 0f00000000;
mov.u32 %r49, 0;
div.s32 %r43, %r8, %r23;
div.s32 %r44, %r7, %r23;
add.s32 %r14, %r9, %r44;
mov.u32 %r53, %r6;

BB1_3:
add.s32 %r13, %r43, %r53;
add.s32 %r45, %r10, %r49;
add.s32 %r46, %r43, %r45;
mad.lo.s32 %r47, %r2, %r46, %r14;
mul.wide.s32 %rd12, %r47, 4;
add.s64 %rd17, %rd1, %rd12;
add.s64 %rd16, %rd2, %rd12;
mov.u32 %r50, %r14;
mov.u32 %r52, %r6;

BB1_4:
mov.u32 %r16, %r52;
mov.u32 %r15, %r50;
setp.lt.s32	%p3, %r15, %r2;
setp.gt.s32	%p4, %r15, -1;
and.pred %p5, %p4, %p3;
setp.gt.s32	%p6, %r13, -1;
and.pred %p7, %p5, %p6;
setp.lt.s32	%p8, %r13, %r1;
and.pred %p9, %p7, %p8;
mov.f32 %f13, 0f00000000;
@!%p9 bra BB1_7;
bra.uni BB1_5;

BB1_5:
ld.global.u32 %r48, [%rd16];
setp.ne.s32	%p10, %r48, %r4;
@%p10 bra BB1_7;

ld.global.f32 %f13, [%rd17];

BB1_7:
add.f32 %f14, %f14, %f13;
add.s64 %rd17, %rd17, 4;
add.s64 %rd16, %rd16, 4;
add.s32 %r17, %r15, 1;
add.s32 %r18, %r16, 1;
setp.lt.s32	%p11, %r18, %r5;
mov.u32 %r50, %r17;
mov.u32 %r52, %r18;
@%p11 bra BB1_4;

add.s32 %r53, %r53, 1;
setp.lt.s32	%p12, %r53, %r5;
add.s32 %r49, %r49, 1;
@%p12 bra BB1_3;

BB1_9:
cvta.to.global.u64 %rd13, %rd10;
mul.wide.s32 %rd14, %r4, 4;
add.s64 %rd15, %rd13, %rd14;
ld.global.f32 %f11, [%rd15];
add.f32 %f12, %f14, %f11;
st.global.f32 [%rd15], %f12;

BB1_10:
ret;
}







.visible .entry _Z5sgemmiiiiifPfiS_ifS_i(
.param .u32 _Z5sgemmiiiiifPfiS_ifS_i_param_0,
.param .u32 _Z5sgemmiiiiifPfiS_ifS_i_param_1,
.param .u32 _Z5sgemmiiiiifPfiS_ifS_i_param_2,
.param .u32 _Z5sgemmiiiiifPfiS_ifS_i_param_3,
.param .u32 _Z5sgemmiiiiifPfiS_ifS_i_param_4,
.param .f32 _Z5sgemmiiiiifPfiS_ifS_i_param_5,
.param .u64 _Z5sgemmiiiiifPfiS_ifS_i_param_6,
.param .u32 _Z5sgemmiiiiifPfiS_ifS_i_param_7,
.param .u64 _Z5sgemmiiiiifPfiS_ifS_i_param_8,
.param .u32 _Z5sgemmiiiiifPfiS_ifS_i_param_9,
.param .f32 _Z5sgemmiiiiifPfiS_ifS_i_param_10,
.param .u64 _Z5sgemmiiiiifPfiS_ifS_i_param_11,
.param .u32 _Z5sgemmiiiiifPfiS_ifS_i_param_12
)
{
.reg .pred %p<6>;
.reg .f32 %f<13>;
.reg .b32 %r<20>;
.reg .b64 %rd<13>;


ld.param.u32 %r8, [_Z5sgemmiiiiifPfiS_ifS_i_param_2];
ld.param.u32 %r6, [_Z5sgemmiiiiifPfiS_ifS_i_param_3];
ld.param.u32 %r7, [_Z5sgemmiiiiifPfiS_ifS_i_param_4];
ld.param.f32 %f4, [_Z5sgemmiiiiifPfiS_ifS_i_param_5];
ld.param.u64 %rd3, [_Z5sgemmiiiiifPfiS_ifS_i_param_6];
ld.param.u64 %rd4, [_Z5sgemmiiiiifPfiS_ifS_i_param_8];
ld.param.u64 %rd5, [_Z5sgemmiiiiifPfiS_ifS_i_param_11];
mov.u32 %r9, %ntid.y;
mov.u32 %r10, %ctaid.y;
mov.u32 %r11, %tid.y;
mad.lo.s32 %r1, %r9, %r10, %r11;
mov.u32 %r12, %ntid.x;
mov.u32 %r13, %ctaid.x;
mov.u32 %r14, %tid.x;
mad.lo.s32 %r2, %r12, %r13, %r14;
setp.lt.s32	%p1, %r2, %r6;
setp.lt.s32	%p2, %r1, %r8;
and.pred %p3, %p1, %p2;
@!%p3 bra BB0_5;
bra.uni BB0_1;

BB0_1:
mov.f32 %f12, 0f00000000;
setp.lt.s32	%p4, %r7, 1;
@%p4 bra BB0_4;

cvta.to.global.u64 %rd1, %rd4;
cvta.to.global.u64 %rd2, %rd3;
mul.lo.s32 %r3, %r1, %r7;
mov.f32 %f12, 0f00000000;
mov.u32 %r19, 0;

BB0_3:
add.s32 %r16, %r19, %r3;
mul.wide.s32 %rd6, %r16, 4;
add.s64 %rd7, %rd2, %rd6;
ld.global.f32 %f7, [%rd7];
mul.f32 %f8, %f7, %f4;
mad.lo.s32 %r17, %r19, %r6, %r2;
mul.wide.s32 %rd8, %r17, 4;
add.s64 %rd9, %rd1, %rd8;
ld.global.f32 %f9, [%rd9];
fma.rn.f32 %f12, %f8, %f9, %f12;
add.s32 %r19, %r19, 1;
setp.lt.s32	%p5, %r19, %r7;
@%p5 bra BB0_3;

BB0_4:
cvta.to.global.u64 %rd10, %rd5;
mad.lo.s32 %r18, %r1, %r6, %r2;
mul.wide.s32 %rd11, %r18, 4;
add.s64 %rd12, %rd10, %rd11;
ld.global.f32 %f10, [%rd12];
add.f32 %f11, %f12, %f10;
st.global.f32 [%rd12], %f11;

BB0_5:
ret;
}




// ===== COMPILED SASS (sm_100) =====

	.target	sm_100

	.elftype	@"ET_EXEC"


//--------------------- .note.nv.tkinfo           --------------------------
	.section	.note.nv.tkinfo,"",@"SHT_NOTE"
	.sectionflags	@"SHF_NOTE_NV_TKINFO"
	.tkinfo
        /*0018*/ 	.word	0x00000002
        /*0030*/ 	.string	""
        /*0030*/ 	.string	"ptxas"
        /*0030*/ 	.string	"Cuda compilation tools, release 13.0, V13.0.88"
        /*0030*/ 	.string	"Build cuda_13.0.r13.0/compiler.36424714_0"
        /*0030*/ 	.string	"-arch sm_100 "



//--------------------- .note.nv.cuinfo           --------------------------
	.section	.note.nv.cuinfo,"",@"SHT_NOTE"
	.sectionflags	@"SHF_NOTE_NV_CUINFO"
        /*0018*/ 	.short	0x0002
        /*001a*/ 	.short	0x0034
        /*001c*/ 	.short	0x0082
	.zero		2


//--------------------- .nv.info                  --------------------------
	.section	.nv.info,"",@"SHT_CUDA_INFO"
	.align	4


	//----- nvinfo : EIATTR_REGCOUNT
	.align		4
        /*0000*/ 	.byte	0x04, 0x2f
        /*0002*/ 	.short	(.L_1 - .L_0)
	.align		4
.L_0:
        /*0004*/ 	.word	index@(_Z28forward_maxpool_layer_kerneliiiiiiiPfS_Pi)
        /*0008*/ 	.word	0x00000017


	//----- nvinfo : EIATTR_FRAME_SIZE
	.align		4
.L_1:
        /*000c*/ 	.byte	0x04, 0x11
        /*000e*/ 	.short	(.L_3 - .L_2)
	.align		4
.L_2:
        /*0010*/ 	.word	index@(_Z28forward_maxpool_layer_kerneliiiiiiiPfS_Pi)
        /*0014*/ 	.word	0x00000000


	//----- nvinfo : EIATTR_REGCOUNT
	.align		4
.L_3:
        /*0018*/ 	.byte	0x04, 0x2f
        /*001a*/ 	.short	(.L_5 - .L_4)
	.align		4
.L_4:
        /*001c*/ 	.word	index@(_Z29backward_maxpool_layer_kerneliiiiiiiPfS_Pi)
        /*0020*/ 	.word	0x00000019


	//----- nvinfo : EIATTR_FRAME_SIZE
	.align		4
.L_5:
        /*0024*/ 	.byte	0x04, 0x11
        /*0026*/ 	.short	(.L_7 - .L_6)
	.align		4
.L_6:
        /*0028*/ 	.word	index@(_Z29backward_maxpool_layer_kerneliiiiiiiPfS_Pi)
        /*002c*/ 	.word	0x00000000


	//----- nvinfo : EIATTR_REGCOUNT
	.align		4
.L_7:
        /*0030*/ 	.byte	0x04, 0x2f
        /*0032*/ 	.short	(.L_9 - .L_8)
	.align		4
.L_8:
        /*0034*/ 	.word	index@(_Z5sgemmiiiiifPfiS_ifS_i)
        /*0038*/ 	.word	0x0000001a


	//----- nvinfo : EIATTR_FRAME_SIZE
	.align		4
.L_9:
        /*003c*/ 	.byte	0x04, 0x11
        /*003e*/ 	.short	(.L_11 - .L_10)
	.align		4
.L_10:
        /*0040*/ 	.word	index@(_Z5sgemmiiiiifPfiS_ifS_i)
        /*0044*/ 	.word	0x00000000


	//----- nvinfo : EIATTR_MIN_STACK_SIZE
	.align		4
.L_11:
        /*0048*/ 	.byte	0x04, 0x12
        /*004a*/ 	.short	(.L_13 - .L_12)
	.align		4
.L_12:
        /*004c*/ 	.word	index@(_Z5sgemmiiiiifPfiS_ifS_i)
        /*0050*/ 	.word	0x00000000


	//----- nvinfo : EIATTR_MIN_STACK_SIZE
	.align		4
.L_13:
        /*0054*/ 	.byte	0x04, 0x12
        /*0056*/ 	.short	(.L_15 - .L_14)
	.align		4
.L_14:
        /*0058*/ 	.word	index@(_Z29backward_maxpool_layer_kerneliiiiiiiPfS_Pi)
        /*005c*/ 	.word	0x00000000


	//----- nvinfo : EIATTR_MIN_STACK_SIZE
	.align		4
.L_15:
        /*0060*/ 	.byte	0x04, 0x12
        /*0062*/ 	.short	(.L_17 - .L_16)
	.align		4
.L_16:
        /*0064*/ 	.word	index@(_Z28forward_maxpool_layer_kerneliiiiiiiPfS_Pi)
        /*0068*/ 	.word	0x00000000
.L_17:


//--------------------- .nv.compat                --------------------------
	.section	.nv.compat,"",@"SHT_CUDA_COMPAT_INFO"
	.align	4
        /*0000*/ 	.byte	0x02, 0x09, 0x00, 0x00, 0x02, 0x02, 0x01, 0x00, 0x02, 0x05, 0x05, 0x00, 0x03, 0x07, 0x01, 0x01
        /*0010*/ 	.byte	0x02, 0x03, 0x00, 0x00, 0x02, 0x06, 0x01, 0x00, 0x04, 0x0b, 0x08, 0x00, 0x09, 0x00, 0x00, 0x00
        /*0020*/ 	.byte	0x00, 0x00, 0x00, 0x00


//--------------------- .nv.info._Z5sgemmiiiiifPfiS_ifS_i --------------------------
	.section	.nv.info._Z5sgemmiiiiifPfiS_ifS_i,"",@"SHT_CUDA_INFO"
	.sectionflags	@""
	.align	4


	//----- nvinfo : EIATTR_CUDA_API_VERSION
	.align		4
        /*0000*/ 	.byte	0x04, 0x37
        /*0002*/ 	.short	(.L_19 - .L_18)
.L_18:
        /*0004*/ 	.word	0x00000082


	//----- nvinfo : EIATTR_KPARAM_INFO
	.align		4
.L_19:
        /*0008*/ 	.byte	0x04, 0x17
        /*000a*/ 	.short	(.L_21 - .L_20)
.L_20:
        /*000c*/ 	.word	0x00000000
        /*0010*/ 	.short	0x000c
        /*0012*/ 	.short	0x0040
        /*0014*/ 	.byte	0x00, 0xf0, 0x11, 0x00


	//----- nvinfo : EIATTR_KPARAM_INFO
	.align		4
.L_21:
        /*0018*/ 	.byte	0x04, 0x17
        /*001a*/ 	.short	(.L_23 - .L_22)
.L_22:
        /*001c*/ 	.word	0x00000000
        /*0020*/ 	.short	0x000b
        /*0022*/ 	.short	0x0038
        /*0024*/ 	.byte	0x00, 0xf0, 0x21, 0x00


	//----- nvinfo : EIATTR_KPARAM_INFO
	.align		4
.L_23:
        /*0028*/ 	.byte	0x04, 0x17
        /*002a*/ 	.short	(.L_25 - .L_24)
.L_24:
        /*002c*/ 	.word	0x00000000
        /*0030*/ 	.short	0x000a
        /*0032*/ 	.short	0x0034
        /*0034*/ 	.byte	0x00, 0xf0, 0x11, 0x00


	//----- nvinfo : EIATTR_KPARAM_INFO
	.align		4
.L_25:
        /*0038*/ 	.byte	0x04, 0x17
        /*003a*/ 	.short	(.L_27 - .L_26)
.L_26:
        /*003c*/ 	.word	0x00000000
        /*0040*/ 	.short	0x0009
        /*0042*/ 	.short	0x0030
        /*0044*/ 	.byte	0x00, 0xf0, 0x11, 0x00


	//----- nvinfo : EIATTR_KPARAM_INFO
	.align		4
.L_27:
        /*0048*/ 	.byte	0x04, 0x17
        /*004a*/ 	.short	(.L_29 - .L_28)
.L_28:
        /*004c*/ 	.word	0x00000000
        /*0050*/ 	.short	0x0008
        /*0052*/ 	.short	0x0028
        /*0054*/ 	.byte	0x00, 0xf0, 0x21, 0x00


	//----- nvinfo : EIATTR_KPARAM_INFO
	.align		4
.L_29:
        /*0058*/ 	.byte	0x04, 0x17
        /*005a*/ 	.short	(.L_31 - .L_30)
.L_30:
        /*005c*/ 	.word	0x00000000
        /*0060*/ 	.short	0x0007
        /*0062*/ 	.short	0x0020
        /*0064*/ 	.byte	0x00, 0xf0, 0x11, 0x00


	//----- nvinfo : EIATTR_KPARAM_INFO
	.align		4
.L_31:
        /*0068*/ 	.byte	0x04, 0x17
        /*006a*/ 	.short	(.L_33 - .L_32)
.L_32:
        /*006c*/ 	.word	0x00000000
        /*0070*/ 	.short	0x0006
        /*0072*/ 	.short	0x0018
        /*0074*/ 	.byte	0x00, 0xf0, 0x21, 0x00


	//----- nvinfo : EIATTR_KPARAM_INFO
	.align		4
.L_33:
        /*0078*/ 	.byte	0x04, 0x17
        /*007a*/ 	.short	(.L_35 - .L_34)
.L_34:
        /*007c*/ 	.word	0x00000000
        /*0080*/ 	.short	0x0005
        /*0082*/ 	.short	0x0014
        /*0084*/ 	.byte	0x00, 0xf0, 0x11, 0x00


	//----- nvinfo : EIATTR_KPARAM_INFO
	.align		4
.L_35:
        /*0088*/ 	.byte	0x04, 0x17
        /*008a*/ 	.short	(.L_37 - .L_36)
.L_36:
        /*008c*/ 	.word	0x00000000
        /*0090*/ 	.short	0x0004
        /*0092*/ 	.short	0x0010
        /*0094*/ 	.byte	0x00, 0xf0, 0x11, 0x00


	//----- nvinfo : EIATTR_KPARAM_INFO
	.align		4
.L_37:
        /*0098*/ 	.byte	0x04, 0x17
        /*009a*/ 	.short	(.L_39 - .L_38)
.L_38:
        /*009c*/ 	.word	0x00000000
        /*00a0*/ 	.short	0x0003
        /*00a2*/ 	.short	0x000c
        /*00a4*/ 	.byte	0x00, 0xf0, 0x11, 0x00


	//----- nvinfo : EIATTR_KPARAM_INFO
	.align		4
.L_39:
        /*00a8*/ 	.byte	0x04, 0x17
        /*00aa*/ 	.short	(.L_41 - .L_40)
.L_40:
        /*00ac*/ 	.word	0x00000000
        /*00b0*/ 	.short	0x0002
        /*00b2*/ 	.short	0x0008
        /*00b4*/ 	.byte	0x00, 0xf0, 0x11, 0x00


	//----- nvinfo : EIATTR_KPARAM_INFO
	.align		4
.L_41:
        /*00b8*/ 	.byte	0x04, 0x17
        /*00ba*/ 	.short	(.L_43 - .L_42)
.L_42:
        /*00bc*/ 	.word	0x00000000
        /*00c0*/ 	.short	0x0001
        /*00c2*/ 	.short	0x0004
        /*00c4*/ 	.byte	0x00, 0xf0, 0x11, 0x00


	//----- nvinfo : EIATTR_KPARAM_INFO
	.align		4
.L_43:
        /*00c8*/ 	.byte	0x04, 0x17
        /*00ca*/ 	.short	(.L_45 - .L_44)
.L_44:
        /*00cc*/ 	.word	0x00000000
        /*00d0*/ 	.short	0x0000
        /*00d2*/ 	.short	0x0000
        /*00d4*/ 	.byte	0x00, 0xf0, 0x11, 0x00


	//----- nvinfo : EIATTR_SPARSE_MMA_MASK
	.align		4
.L_45:
        /*00d8*/ 	.byte	0x03, 0x50
        /*00da*/ 	.short	0x0000


	//----- nvinfo : EIATTR_MAXREG_COUNT
	.align		4
        /*00dc*/ 	.byte	0x03, 0x1b
        /*00de*/ 	.short	0x00ff


	//----- nvinfo : EIATTR_MERCURY_ISA_VERSION
	.align		4
        /*00e0*/ 	.byte	0x03, 0x5f
        /*00e2*/ 	.short	0x0101


	//----- nvinfo : EIATTR_VRC_CTA_INIT_COUNT
	.align		4
        /*00e4*/ 	.byte	0x02, 0x4a
	.zero		1
	.zero		1


	//----- nvinfo : EIATTR_EXIT_INSTR_OFFSETS
	.align		4
        /*00e8*/ 	.byte	0x04, 0x1c
        /*00ea*/ 	.short	(.L_47 - .L_46)


	//   ....[0]....
.L_46:
        /*00ec*/ 	.word	0x000000c0


	//   ....[1]....
        /*00f0*/ 	.word	0x000006e0


	//----- nvinfo : EIATTR_CBANK_PARAM_SIZE
	.align		4
.L_47:
        /*00f4*/ 	.byte	0x03, 0x19
        /*00f6*/ 	.short	0x0044


	//----- nvinfo : EIATTR_PARAM_CBANK
	.align		4
        /*00f8*/ 	.byte	0x04, 0x0a
        /*00fa*/ 	.short	(.L_49 - .L_48)
	.align		4
.L_48:
        /*00fc*/ 	.word	index@(.nv.constant0._Z5sgemmiiiiifPfiS_ifS_i)
        /*0100*/ 	.short	0x0380
        /*0102*/ 	.short	0x0044


	//----- nvinfo : EIATTR_SW_WAR
	.align		4
.L_49:
        /*0104*/ 	.byte	0x04, 0x36
        /*0106*/ 	.short	(.L_51 - .L_50)
.L_50:
        /*0108*/ 	.word	0x00000008
.L_51:


//--------------------- .nv.info._Z29backward_maxpool_layer_kerneliiiiiiiPfS_Pi --------------------------
	.section	.nv.info._Z29backward_maxpool_layer_kerneliiiiiiiPfS_Pi,"",@"SHT_CUDA_INFO"
	.sectionflags	@""
	.align	4


	//----- nvinfo : EIATTR_CUDA_API_VERSION
	.align		4
        /*0000*/ 	.byte	0x04, 0x37
        /*0002*/ 	.short	(.L_53 - .L_52)
.L_52:
        /*0004*/ 	.word	0x00000082


	//----- nvinfo : EIATTR_KPARAM_INFO
	.align		4
.L_53:
        /*0008*/ 	.byte	0x04, 0x17
        /*000a*/ 	.short	(.L_55 - .L_54)
.L_54:
        /*000c*/ 	.word	0x00000000
        /*0010*/ 	.short	0x0009
        /*0012*/ 	.short	0x0030
        /*0014*/ 	.byte	0x00, 0xf0, 0x21, 0x00


	//----- nvinfo : EIATTR_KPARAM_INFO
	.align		4
.L_55:
        /*0018*/ 	.byte	0x04, 0x17
        /*001a*/ 	.short	(.L_57 - .L_56)
.L_56:
        /*001c*/ 	.word	0x00000000
        /*0020*/ 	.short	0x0008
        /*0022*/ 	.short	0x0028
        /*0024*/ 	.byte	0x00, 0xf0, 0x21, 0x00


	//----- nvinfo : EIATTR_KPARAM_INFO
	.align		4
.L_57:
        /*0028*/ 	.byte	0x04, 0x17
        /*002a*/ 	.short	(.L_59 - .L_58)
.L_58:
        /*002c*/ 	.word	0x00000000
        /*0030*/ 	.short	0x0007
        /*0032*/ 	.short	0x0020
        /*0034*/ 	.byte	0x00, 0xf0, 0x21, 0x00


	//----- nvinfo : EIATTR_KPARAM_INFO
	.align		4
.L_59:
        /*0038*/ 	.byte	0x04, 0x17
        /*003a*/ 	.short	(.L_61 - .L_60)
.L_60:
        /*003c*/ 	.word	0x00000000
        /*0040*/ 	.short	0x0006
        /*0042*/ 	.short	0x0018
        /*0044*/ 	.byte	0x00, 0xf0, 0x11, 0x00


	//----- nvinfo : EIATTR_KPARAM_INFO
	.align		4
.L_61:
        /*0048*/ 	.byte	0x04, 0x17
        /*004a*/ 	.short	(.L_63 - .L_62)
.L_62:
        /*004c*/ 	.word	0x00000000
        /*0050*/ 	.short	0x0005
        /*0052*/ 	.short	0x0014
        /*0054*/ 	.byte	0x00, 0xf0, 0x11, 0x00


	//----- nvinfo : EIATTR_KPARAM_INFO
	.align		4
.L_63:
        /*0058*/ 	.byte	0x04, 0x17
        /*005a*/ 	.short	(.L_65 - .L_64)
.L_64:
        /*005c*/ 	.word	0x00000000
        /*0060*/ 	.short	0x0004
        /*0062*/ 	.short	0x0010
        /*0064*/ 	.byte	0x00, 0xf0, 0x11, 0x00


	//----- nvinfo : EIATTR_KPARAM_INFO
	.align		4
.L_65:
        /*0068*/ 	.byte	0x04, 0x17
        /*006a*/ 	.short	(.L_67 - .L_66)
.L_66:
        /*006c*/ 	.word	0x00000000
        /*0070*/ 	.short	0x0003
        /*0072*/ 	.short	0x000c
        /*0074*/ 	.byte	0x00, 0xf0, 0x11, 0x00


	//----- nvinfo : EIATTR_KPARAM_INFO
	.align		4
.L_67:
        /*0078*/ 	.byte	0x04, 0x17
        /*007a*/ 	.short	(.L_69 - .L_68)
.L_68:
        /*007c*/ 	.word	0x00000000
        /*0080*/ 	.short	0x0002
        /*0082*/ 	.short	0x0008
        /*0084*/ 	.byte	0x00, 0xf0, 0x11, 0x00


	//----- nvinfo : EIATTR_KPARAM_INFO
	.align		4
.L_69:
        /*0088*/ 	.byte	0x04, 0x17
        /*008a*/ 	.short	(.L_71 - .L_70)
.L_70:
        /*008c*/ 	.word	0x00000000
        /*0090*/ 	.short	0x0001
        /*0092*/ 	.short	0x0004
        /*0094*/ 	.byte	0x00, 0xf0, 0x11, 0x00


	//----- nvinfo : EIATTR_KPARAM_INFO
	.align		4
.L_71:
        /*0098*/ 	.byte	0x04, 0x17
        /*009a*/ 	.short	(.L_73 - .L_72)
.L_72:
        /*009c*/ 	.word	0x00000000
        /*00a0*/ 	.short	0x0000
        /*00a2*/ 	.short	0x0000
        /*00a4*/ 	.byte	0x00, 0xf0, 0x11, 0x00


	//----- nvinfo : EIATTR_SPARSE_MMA_MASK
	.align		4
.L_73:
        /*00a8*/ 	.byte	0x03, 0x50
        /*00aa*/ 	.short	0x0000


	//----- nvinfo : EIATTR_MAXREG_COUNT
	.align		4
        /*00ac*/ 	.byte	0x03, 0x1b
        /*00ae*/ 	.short	0x00ff


	//----- nvinfo : EIATTR_MERCURY_ISA_VERSION
	.align		4
        /*00b0*/ 	.byte	0x03, 0x5f
        /*00b2*/ 	.short	0x0101


	//----- nvinfo : EIATTR_VRC_CTA_INIT_COUNT
	.align		4
        /*00b4*/ 	.byte	0x02, 0x4a
	.zero		1
	.zero		1


	//----- nvinfo : EIATTR_EXIT_INSTR_OFFSETS
	.align		4
        /*00b8*/ 	.byte	0x04, 0x1c
        /*00ba*/ 	.short	(.L_75 - .L_74)


	//   ....[0]....
.L_74:
        /*00bc*/ 	.word	0x00000360


	//   ....[1]....
        /*00c0*/ 	.word	0x00000da0


	//----- nvinfo : EIATTR_CRS_STACK_SIZE
	.align		4
.L_75:
        /*00c4*/ 	.byte	0x04, 0x1e
        /*00c6*/ 	.short	(.L_77 - .L_76)
.L_76:
        /*00c8*/ 	.word	0x00000000


	//----- nvinfo : EIATTR_CBANK_PARAM_SIZE
	.align		4
.L_77:
        /*00cc*/ 	.byte	0x03, 0x19
        /*00ce*/ 	.short	0x0038


	//----- nvinfo : EIATTR_PARAM_CBANK
	.align		4
        /*00d0*/ 	.byte	0x04, 0x0a
        /*00d2*/ 	.short	(.L_79 - .L_78)
	.align		4
.L_78:
        /*00d4*/ 	.word	index@(.nv.constant0._Z29backward_maxpool_layer_kerneliiiiiiiPfS_Pi)
        /*00d8*/ 	.short	0x0380
        /*00da*/ 	.short	0x0038


	//----- nvinfo : EIATTR_SW_WAR
	.align		4
.L_79:
        /*00dc*/ 	.byte	0x04, 0x36
        /*00de*/ 	.short	(.L_81 - .L_80)
.L_80:
        /*00e0*/ 	.word	0x00000008
.L_81:


//--------------------- .nv.info._Z28forward_maxpool_layer_kerneliiiiiiiPfS_Pi --------------------------
	.section	.nv.info._Z28forward_maxpool_layer_kerneliiiiiiiPfS_Pi,"",@"SHT_CUDA_INFO"
	.sectionflags	@""
	.align	4


	//----- nvinfo : EIATTR_CUDA_API_VERSION
	.align		4
        /*0000*/ 	.byte	0x04, 0x37
        /*0002*/ 	.short	(.L_83 - .L_82)
.L_82:
        /*0004*/ 	.word	0x00000082


	//----- nvinfo : EIATTR_KPARAM_INFO
	.align		4
.L_83:
        /*0008*/ 	.byte	0x04, 0x17
        /*000a*/ 	.short	(.L_85 - .L_84)
.L_84:
        /*000c*/ 	.word	0x00000000
        /*0010*/ 	.short	0x0009
        /*0012*/ 	.short	0x0030
        /*0014*/ 	.byte	0x00, 0xf0, 0x21, 0x00


	//----- nvinfo : EIATTR_KPARAM_INFO
	.align		4
.L_85:
        /*0018*/ 	.byte	0x04, 0x17
        /*001a*/ 	.short	(.L_87 - .L_86)
.L_86:
        /*001c*/ 	.word	0x00000000
        /*0020*/ 	.short	0x0008
        /*0022*/ 	.short	0x0028
        /*0024*/ 	.byte	0x00, 0xf0, 0x21, 0x00


	//----- nvinfo : EIATTR_KPARAM_INFO
	.align		4
.L_87:
        /*0028*/ 	.byte	0x04, 0x17
        /*002a*/ 	.short	(.L_89 - .L_88)
.L_88:
        /*002c*/ 	.word	0x00000000
        /*0030*/ 	.short	0x0007
        /*0032*/ 	.short	0x0020
        /*0034*/ 	.byte	0x00, 0xf0, 0x21, 0x00


	//----- nvinfo : EIATTR_KPARAM_INFO
	.align		4
.L_89:
        /*0038*/ 	.byte	0x04, 0x17
        /*003a*/ 	.short	(.L_91 - .L_90)
.L_90:
        /*003c*/ 	.word	0x00000000
        /*0040*/ 	.short	0x0006
        /*0042*/ 	.short	0x0018
        /*0044*/ 	.byte	0x00, 0xf0, 0x11, 0x00


	//----- nvinfo : EIATTR_KPARAM_INFO
	.align		4
.L_91:
        /*0048*/ 	.byte	0x04, 0x17
        /*004a*/ 	.short	(.L_93 - .L_92)
.L_92:
        /*004c*/ 	.word	0x00000000
        /*0050*/ 	.short	0x0005
        /*0052*/ 	.short	0x0014
        /*0054*/ 	.byte	0x00, 0xf0, 0x11, 0x00


	//----- nvinfo : EIATTR_KPARAM_INFO
	.align		4
.L_93:
        /*0058*/ 	.byte	0x04, 0x17
        /*005a*/ 	.short	(.L_95 - .L_94)
.L_94:
        /*005c*/ 	.word	0x00000000
        /*0060*/ 	.short	0x0004
        /*0062*/ 	.short	0x0010
        /*0064*/ 	.byte	0x00, 0xf0, 0x11, 0x00


	//----- nvinfo : EIATTR_KPARAM_INFO
	.align		4
.L_95:
        /*0068*/ 	.byte	0x04, 0x17
        /*006a*/ 	.short	(.L_97 - .L_96)
.L_96:
        /*006c*/ 	.word	0x00000000
        /*0070*/ 	.short	0x0003
        /*0072*/ 	.short	0x000c
        /*0074*/ 	.byte	0x00, 0xf0, 0x11, 0x00


	//----- nvinfo : EIATTR_KPARAM_INFO
	.align		4
.L_97:
        /*0078*/ 	.byte	0x04, 0x17
        /*007a*/ 	.short	(.L_99 - .L_98)
.L_98:
        /*007c*/ 	.word	0x00000000
        /*0080*/ 	.short	0x0002
        /*0082*/ 	.short	0x0008
        /*0084*/ 	.byte	0x00, 0xf0, 0x11, 0x00


	//----- nvinfo : EIATTR_KPARAM_INFO
	.align		4
.L_99:
        /*0088*/ 	.byte	0x04, 0x17
        /*008a*/ 	.short	(.L_101 - .L_100)
.L_100:
        /*008c*/ 	.word	0x00000000
        /*0090*/ 	.short	0x0001
        /*0092*/ 	.short	0x0004
        /*0094*/ 	.byte	0x00, 0xf0, 0x11, 0x00


	//----- nvinfo : EIATTR_KPARAM_INFO
	.align		4
.L_101:
        /*0098*/ 	.byte	0x04, 0x17
        /*009a*/ 	.short	(.L_103 - .L_102)
.L_102:
        /*009c*/ 	.word	0x00000000
        /*00a0*/ 	.short	0x0000
        /*00a2*/ 	.short	0x0000
        /*00a4*/ 	.byte	0x00, 0xf0, 0x11, 0x00


	//----- nvinfo : EIATTR_SPARSE_MMA_MASK
	.align		4
.L_103:
        /*00a8*/ 	.byte	0x03, 0x50
        /*00aa*/ 	.short	0x0000


	//----- nvinfo : EIATTR_MAXREG_COUNT
	.align		4
        /*00ac*/ 	.byte	0x03, 0x1b
        /*00ae*/ 	.short	0x00ff


	//----- nvinfo : EIATTR_MERCURY_ISA_VERSION
	.align		4
        /*00b0*/ 	.byte	0x03, 0x5f
        /*00b2*/ 	.short	0x0101


	//----- nvinfo : EIATTR_VRC_CTA_INIT_COUNT
	.align		4
        /*00b4*/ 	.byte	0x02, 0x4a
	.zero		1
	.zero		1


	//----- nvinfo : EIATTR_EXIT_INSTR_OFFSETS
	.align		4
        /*00b8*/ 	.byte	0x04, 0x1c
        /*00ba*/ 	.short	(.L_105 - .L_104)


	//   ....[0]....
.L_104:
        /*00bc*/ 	.word	0x000000a0


	//   ....[1]....
        /*00c0*/ 	.word	0x00000fb0


	//----- nvinfo : EIATTR_CRS_STACK_SIZE
	.align		4
.L_105:
        /*00c4*/ 	.byte	0x04, 0x1e
        /*00c6*/ 	.short	(.L_107 - .L_106)
.L_106:
        /*00c8*/ 	.word	0x00000000


	//----- nvinfo : EIATTR_CBANK_PARAM_SIZE
	.align		4
.L_107:
        /*00cc*/ 	.byte	0x03, 0x19
        /*00ce*/ 	.short	0x0038


	//----- nvinfo : EIATTR_PARAM_CBANK
	.align		4
        /*00d0*/ 	.byte	0x04, 0x0a
        /*00d2*/ 	.short	(.L_109 - .L_108)
	.align		4
.L_108:
        /*00d4*/ 	.word	index@(.nv.constant0._Z28forward_maxpool_layer_kerneliiiiiiiPfS_Pi)
        /*00d8*/ 	.short	0x0380
        /*00da*/ 	.short	0x0038


	//----- nvinfo : EIATTR_SW_WAR
	.align		4
.L_109:
        /*00dc*/ 	.byte	0x04, 0x36
        /*00de*/ 	.short	(.L_111 - .L_110)
.L_110:
        /*00e0*/ 	.word	0x00000008
.L_111:


//--------------------- .nv.callgraph             --------------------------
	.section	.nv.callgraph,"",@"SHT_CUDA_CALLGRAPH"
	.align	4
	.sectionentsize	8
	.align		4
        /*0000*/ 	.word	0x00000000
	.align		4
        /*0004*/ 	.word	0xffffffff
	.align		4
        /*0008*/ 	.word	0x00000000
	.align		4
        /*000c*/ 	.word	0xfffffffe
	.align		4
        /*0010*/ 	.word	0x00000000
	.align		4
        /*0014*/ 	.word	0xfffffffd
	.align		4
        /*0018*/ 	.word	0x00000000
	.align		4
        /*001c*/ 	.word	0xfffffffc


//--------------------- .text._Z5sgemmiiiiifPfiS_ifS_i --------------------------
	.section	.text._Z5sgemmiiiiifPfiS_ifS_i,"ax",@progbits
	.align	128
        .global         _Z5sgemmiiiiifPfiS_ifS_i
        .type           _Z5sgemmiiiiifPfiS_ifS_i,@function
        .size           _Z5sgemmiiiiifPfiS_ifS_i,(.L_x_20 - _Z5sgemmiiiiifPfiS_ifS_i)
        .other          _Z5sgemmiiiiifPfiS_ifS_i,@"STO_CUDA_ENTRY STV_DEFAULT"
_Z5sgemmiiiiifPfiS_ifS_i:
.text._Z5sgemmiiiiifPfiS_ifS_i:
[----:B------:R-:W-:Y:S01]  /*0000*/  LDC R1, c[0x0][0x37c] ;  /* 0x0000df00ff017b82 */ /* 0x000fe20000000800 */
[----:B------:R-:W0:Y:S01]  /*0010*/  S2R R0, SR_CTAID.Y ;  /* 0x0000000000007919 */ /* 0x000e220000002600 */
[----:B------:R-:W0:Y:S01]  /*0020*/  LDCU UR4, c[0x0][0x364] ;  /* 0x00006c80ff0477ac */ /* 0x000e220008000800 */
[----:B------:R-:W0:Y:S01]  /*0030*/  S2R R3, SR_TID.Y ;  /* 0x0000000000037919 */ /* 0x000e220000002200 */
[----:B------:R-:W1:Y:S01]  /*0040*/  LDCU UR5, c[0x0][0x360] ;  /* 0x00006c00ff0577ac */ /* 0x000e620008000800 */
[----:B------:R-:W1:Y:S01]  /*0050*/  S2R R7, SR_CTAID.X ;  /* 0x0000000000077919 */ /* 0x000e620000002500 */
[----:B------:R-:W2:Y:S01]  /*0060*/  LDCU.64 UR8, c[0x0][0x388] ;  /* 0x00007100ff0877ac */ /* 0x000ea20008000a00 */
[----:B------:R-:W1:Y:S01]  /*0070*/  S2R R2, SR_TID.X ;  /* 0x0000000000027919 */ /* 0x000e620000002100 */
[----:B0-----:R-:W-:-:S05]  /*0080*/  IMAD R0, R0, UR4, R3 ;  /* 0x0000000400007c24 */ /* 0x001fca000f8e0203 */
[----:B--2---:R-:W-:Y:S01]  /*0090*/  ISETP.GE.AND P0, PT, R0, UR8, PT ;  /* 0x0000000800007c0c */ /* 0x004fe2000bf06270 */
[----:B-1----:R-:W-:-:S05]  /*00a0*/  IMAD R7, R7, UR5, R2 ;  /* 0x0000000507077c24 */ /* 0x002fca000f8e0202 */
[----:B------:R-:W-:-:S13]  /*00b0*/  ISETP.LT.AND P0, PT, R7, UR9, !P0 ;  /* 0x0000000907007c0c */ /* 0x000fda000c701270 */
[----:B------:R-:W-:Y:S05]  /*00c0*/  @!P0 EXIT ;  /* 0x000000000000894d */ /* 0x000fea0003800000 */
[----:B------:R-:W0:Y:S01]  /*00d0*/  LDCU UR5, c[0x0][0x390] ;  /* 0x00007200ff0577ac */ /* 0x000e220008000800 */
[----:B------:R-:W-:Y:S01]  /*00e0*/  HFMA2 R6, -RZ, RZ, 0, 0 ;  /* 0x00000000ff067431 */ /* 0x000fe200000001ff */
[----:B------:R-:W1:Y:S01]  /*00f0*/  LDCU.64 UR6, c[0x0][0x358] ;  /* 0x00006b00ff0677ac */ /* 0x000e620008000a00 */
[----:B0-----:R-:W-:-:S09]  /*0100*/  UISETP.GE.AND UP0, UPT, UR5, 0x1, UPT ;  /* 0x000000010500788c */ /* 0x001fd2000bf06270 */
[----:B-1----:R-:W-:Y:S05]  /*0110*/  BRA.U !UP0, `(.L_x_0) ;  /* 0x0000000508587547 */ /* 0x002fea000b800000 */
[----:B------:R-:W-:Y:S01]  /*0120*/  UISETP.GT.AND UP0, UPT, UR5, 0x3, UPT ;  /* 0x000000030500788c */ /* 0x000fe2000bf04270 */
[----:B------:R-:W-:Y:S02]  /*0130*/  PLOP3.LUT P0, PT, PT, PT, PT, 0x80, 0x8 ;  /* 0x000000000008781c */ /* 0x000fe40003f0f070 */
[----:B------:R-:W-:Y:S02]  /*0140*/  MOV R6, RZ ;  /* 0x000000ff00067202 */ /* 0x000fe40000000f00 */
[----:B------:R-:W-:-:S04]  /*0150*/  MOV R8, RZ ;  /* 0x000000ff00087202 */ /* 0x000fc80000000f00 */
[----:B------:R-:W-:Y:S05]  /*0160*/  BRA.U !UP0, `(.L_x_1) ;  /* 0x0000000108ac7547 */ /* 0x000fea000b800000 */
[----:B------:R-:W0:Y:S01]  /*0170*/  LDC.64 R4, c[0x0][0x398] ;  /* 0x0000e600ff047b82 */ /* 0x000e220000000a00 */
[----:B------:R-:W-:Y:S01]  /*0180*/  PLOP3.LUT P0, PT, PT, PT, PT, 0x8, 0x80 ;  /* 0x000000000080781c */ /* 0x000fe20003f0e170 */
[----:B------:R-:W1:Y:S01]  /*0190*/  LDCU UR8, c[0x0][0x394] ;  /* 0x00007280ff0877ac */ /* 0x000e620008000800 */
[----:B------:R-:W-:-:S05]  /*01a0*/  UIADD3 UR4, UPT, UPT, UR5, -0x3, URZ ;  /* 0xfffffffd05047890 */ /* 0x000fca000fffe0ff */
[----:B------:R-:W2:Y:S07]  /*01b0*/  LDC.64 R2, c[0x0][0x3a8] ;  /* 0x0000ea00ff027b82 */ /* 0x000eae0000000a00 */
.L_x_2:
[----:B------:R-:W-:Y:S01]  /*01c0*/  IADD3 R12, PT, PT, R8, 0x1, RZ ;  /* 0x00000001080c7810 */ /* 0x000fe20007ffe0ff */
[----:B------:R-:W-:Y:S01]  /*01d0*/  IMAD R19, R0, UR5, R8 ;  /* 0x0000000500137c24 */ /* 0x000fe2000f8e0208 */
[C---:B------:R-:W-:Y:S01]  /*01e0*/  IADD3 R20, PT, PT, R8.reuse, 0x2, RZ ;  /* 0x0000000208147810 */ /* 0x040fe20007ffe0ff */
[----:B------:R-:W-:Y:S02]  /*01f0*/  IMAD R11, R8, UR9, R7 ;  /* 0x00000009080b7c24 */ /* 0x000fe4000f8e0207 */
[----:B------:R-:W-:Y:S02]  /*0200*/  IMAD R13, R0, UR5, R12 ;  /* 0x00000005000d7c24 */ /* 0x000fe4000f8e020c */
[----:B0-----:R-:W-:Y:S01]  /*0210*/  IMAD.WIDE R18, R19, 0x4, R4 ;  /* 0x0000000413127825 */ /* 0x001fe200078e0204 */
[----:B------:R-:W-:-:S03]  /*0220*/  IADD3 R22, PT, PT, R8, 0x3, RZ ;  /* 0x0000000308167810 */ /* 0x000fc60007ffe0ff */
[----:B------:R-:W-:Y:S01]  /*0230*/  IMAD R17, R12, UR9, R7 ;  /* 0x000000090c117c24 */ /* 0x000fe2000f8e0207 */
[----:B------:R0:W1:Y:S01]  /*0240*/  LDG.E R9, desc[UR6][R18.64] ;  /* 0x0000000612097981 */ /* 0x000062000c1e1900 */
[----:B--2---:R-:W-:-:S04]  /*0250*/  IMAD.WIDE R10, R11, 0x4, R2 ;  /* 0x000000040b0a7825 */ /* 0x004fc800078e0202 */
[----:B------:R-:W-:Y:S02]  /*0260*/  IMAD R15, R0, UR5, R20 ;  /* 0x00000005000f7c24 */ /* 0x000fe4000f8e0214 */
[----:B------:R-:W-:Y:S01]  /*0270*/  IMAD.WIDE R12, R13, 0x4, R4 ;  /* 0x000000040d0c7825 */ /* 0x000fe200078e0204 */
[----:B------:R-:W2:Y:S03]  /*0280*/  LDG.E R11, desc[UR6][R10.64] ;  /* 0x000000060a0b7981 */ /* 0x000ea6000c1e1900 */
[----:B------:R-:W-:Y:S02]  /*0290*/  IMAD.WIDE R16, R17, 0x4, R2 ;  /* 0x0000000411107825 */ /* 0x000fe400078e0202 */
[----:B------:R-:W3:Y:S02]  /*02a0*/  LDG.E R12, desc[UR6][R12.64] ;  /* 0x000000060c0c7981 */ /* 0x000ee4000c1e1900 */
[----:B------:R-:W-:-:S02]  /*02b0*/  IMAD.WIDE R14, R15, 0x4, R4 ;  /* 0x000000040f0e7825 */ /* 0x000fc400078e0204 */
[----:B------:R-:W4:Y:S02]  /*02c0*/  LDG.E R16, desc[UR6][R16.64] ;  /* 0x0000000610107981 */ /* 0x000f24000c1e1900 */
[----:B------:R-:W-:Y:S02]  /*02d0*/  IMAD R21, R20, UR9, R7 ;  /* 0x0000000914157c24 */ /* 0x000fe4000f8e0207 */
[----:B0-----:R-:W-:Y:S01]  /*02e0*/  IMAD R19, R0, UR5, R22 ;  /* 0x0000000500137c24 */ /* 0x001fe2000f8e0216 */
[----:B------:R-:W5:Y:S01]  /*02f0*/  LDG.E R14, desc[UR6][R14.64] ;  /* 0x000000060e0e7981 */ /* 0x000f62000c1e1900 */
[----:B------:R-:W-:-:S04]  /*0300*/  IMAD.WIDE R20, R21, 0x4, R2 ;  /* 0x0000000415147825 */ /* 0x000fc800078e0202 */
[----:B------:R-:W-:Y:S02]  /*0310*/  IMAD R23, R22, UR9, R7 ;  /* 0x0000000916177c24 */ /* 0x000fe4000f8e0207 */
[----:B------:R-:W-:Y:S01]  /*0320*/  IMAD.WIDE R18, R19, 0x4, R4 ;  /* 0x0000000413127825 */ /* 0x000fe200078e0204 */
[----:B------:R-:W5:Y:S03]  /*0330*/  LDG.E R20, desc[UR6][R20.64] ;  /* 0x0000000614147981 */ /* 0x000f66000c1e1900 */
[----:B------:R-:W-:Y:S02]  /*0340*/  IMAD.WIDE R22, R23, 0x4, R2 ;  /* 0x0000000417167825 */ /* 0x000fe400078e0202 */
[----:B------:R-:W5:Y:S04]  /*0350*/  LDG.E R18, desc[UR6][R18.64] ;  /* 0x0000000612127981 */ /* 0x000f68000c1e1900 */
[----:B------:R-:W5:Y:S01]  /*0360*/  LDG.E R22, desc[UR6][R22.64] ;  /* 0x0000000616167981 */ /* 0x000f62000c1e1900 */
[----:B------:R-:W-:-:S04]  /*0370*/  IADD3 R8, PT, PT, R8, 0x4, RZ ;  /* 0x0000000408087810 */ /* 0x000fc80007ffe0ff */
[----:B------:R-:W-:Y:S01]  /*0380*/  ISETP.GE.AND P1, PT, R8, UR4, PT ;  /* 0x0000000408007c0c */ /* 0x000fe2000bf26270 */
[----:B-1----:R-:W-:-:S04]  /*0390*/  FMUL R9, R9, UR8 ;  /* 0x0000000809097c20 */ /* 0x002fc80008400000 */
[----:B--2---:R-:W-:Y:S01]  /*03a0*/  FFMA R9, R9, R11, R6 ;  /* 0x0000000b09097223 */ /* 0x004fe20000000006 */
[----:B---3--:R-:W-:-:S04]  /*03b0*/  FMUL R12, R12, UR8 ;  /* 0x000000080c0c7c20 */ /* 0x008fc80008400000 */
[----:B----4-:R-:W-:Y:S01]  /*03c0*/  FFMA R9, R12, R16, R9 ;  /* 0x000000100c097223 */ /* 0x010fe20000000009 */
[----:B-----5:R-:W-:-:S04]  /*03d0*/  FMUL R14, R14, UR8 ;  /* 0x000000080e0e7c20 */ /* 0x020fc80008400000 */
[----:B------:R-:W-:Y:S01]  /*03e0*/  FFMA R9, R14, R20, R9 ;  /* 0x000000140e097223 */ /* 0x000fe20000000009 */
[----:B------:R-:W-:-:S04]  /*03f0*/  FMUL R6, R18, UR8 ;  /* 0x0000000812067c20 */ /* 0x000fc80008400000 */
[----:B------:R-:W-:Y:S01]  /*0400*/  FFMA R6, R6, R22, R9 ;  /* 0x0000001606067223 */ /* 0x000fe20000000009 */
[----:B------:R-:W-:Y:S06]  /*0410*/  @!P1 BRA `(.L_x_2) ;  /* 0xfffffffc00689947 */ /* 0x000fec000383ffff */
.L_x_1:
[----:B------:R-:W-:-:S04]  /*0420*/  IADD3 R2, PT, PT, -R8, UR5, RZ ;  /* 0x0000000508027c10 */ /* 0x000fc8000fffe1ff */
[----:B------:R-:W-:-:S13]  /*0430*/  ISETP.GT.AND P1, PT, R2, 0x1, PT ;  /* 0x000000010200780c */ /* 0x000fda0003f24270 */
[----:B------:R-:W-:Y:S05]  /*0440*/  @!P1 BRA `(.L_x_3) ;  /* 0x0000000000589947 */ /* 0x000fea0003800000 */
[----:B------:R-:W0:Y:S01]  /*0450*/  LDC.64 R12, c[0x0][0x398] ;  /* 0x0000e600ff0c7b82 */ /* 0x000e220000000a00 */
[----:B------:R-:W-:Y:S01]  /*0460*/  IADD3 R9, PT, PT, R8, 0x1, RZ ;  /* 0x0000000108097810 */ /* 0x000fe20007ffe0ff */
[----:B------:R-:W-:Y:S01]  /*0470*/  IMAD R5, R0, UR5, R8 ;  /* 0x0000000500057c24 */ /* 0x000fe2000f8e0208 */
[----:B------:R-:W1:Y:S01]  /*0480*/  LDCU UR4, c[0x0][0x394] ;  /* 0x00007280ff0477ac */ /* 0x000e620008000800 */
[----:B------:R-:W-:Y:S02]  /*0490*/  IMAD R11, R8, UR9, R7 ;  /* 0x00000009080b7c24 */ /* 0x000fe4000f8e0207 */
[----:B------:R-:W-:Y:S02]  /*04a0*/  IMAD R15, R0, UR5, R9 ;  /* 0x00000005000f7c24 */ /* 0x000fe4000f8e0209 */
[----:B------:R-:W2:Y:S01]  /*04b0*/  LDC.64 R2, c[0x0][0x3a8] ;  /* 0x0000ea00ff027b82 */ /* 0x000ea20000000a00 */
[----:B------:R-:W-:Y:S02]  /*04c0*/  IMAD R9, R9, UR9, R7 ;  /* 0x0000000909097c24 */ /* 0x000fe4000f8e0207 */
[----:B0-----:R-:W-:-:S04]  /*04d0*/  IMAD.WIDE R4, R5, 0x4, R12 ;  /* 0x0000000405047825 */ /* 0x001fc800078e020c */
[----:B------:R-:W-:Y:S02]  /*04e0*/  IMAD.WIDE R12, R15, 0x4, R12 ;  /* 0x000000040f0c7825 */ /* 0x000fe400078e020c */
[----:B------:R-:W1:Y:S02]  /*04f0*/  LDG.E R4, desc[UR6][R4.64] ;  /* 0x0000000604047981 */ /* 0x000e64000c1e1900 */
[--C-:B--2---:R-:W-:Y:S02]  /*0500*/  IMAD.WIDE R10, R11, 0x4, R2.reuse ;  /* 0x000000040b0a7825 */ /* 0x104fe400078e0202 */
[----:B------:R-:W2:Y:S02]  /*0510*/  LDG.E R12, desc[UR6][R12.64] ;  /* 0x000000060c0c7981 */ /* 0x000ea4000c1e1900 */
[----:B------:R-:W-:Y:S02]  /*0520*/  IMAD.WIDE R2, R9, 0x4, R2 ;  /* 0x0000000409027825 */ /* 0x000fe400078e0202 */
[----:B------:R-:W3:Y:S04]  /*0530*/  LDG.E R10, desc[UR6][R10.64] ;  /* 0x000000060a0a7981 */ /* 0x000ee8000c1e1900 */
[----:B------:R-:W4:Y:S01]  /*0540*/  LDG.E R2, desc[UR6][R2.64] ;  /* 0x0000000602027981 */ /* 0x000f22000c1e1900 */
[----:B------:R-:W-:-:S02]  /*0550*/  PLOP3.LUT P0, PT, PT, PT, PT, 0x8, 0x80 ;  /* 0x000000000080781c */ /* 0x000fc40003f0e170 */
[----:B------:R-:W-:Y:S01]  /*0560*/  IADD3 R8, PT, PT, R8, 0x2, RZ ;  /* 0x0000000208087810 */ /* 0x000fe20007ffe0ff */
[----:B-1----:R-:W-:Y:S01]  /*0570*/  FMUL R9, R4, UR4 ;  /* 0x0000000404097c20 */ /* 0x002fe20008400000 */
[----:B--2---:R-:W-:-:S03]  /*0580*/  FMUL R5, R12, UR4 ;  /* 0x000000040c057c20 */ /* 0x004fc60008400000 */
[----:B---3--:R-:W-:-:S04]  /*0590*/  FFMA R6, R9, R10, R6 ;  /* 0x0000000a09067223 */ /* 0x008fc80000000006 */
[----:B----4-:R-:W-:-:S07]  /*05a0*/  FFMA R6, R5, R2, R6 ;  /* 0x0000000205067223 */ /* 0x010fce0000000006 */
.L_x_3:
[----:B------:R-:W-:-:S13]  /*05b0*/  ISETP.LT.OR P0, PT, R8, UR5, P0 ;  /* 0x0000000508007c0c */ /* 0x000fda0008701670 */
[----:B------:R-:W-:Y:S05]  /*05c0*/  @!P0 BRA `(.L_x_0) ;  /* 0x00000000002c8947 */ /* 0x000fea0003800000 */
[----:B------:R-:W0:Y:S01]  /*05d0*/  LDC.64 R2, c[0x0][0x398] ;  /* 0x0000e600ff027b82 */ /* 0x000e220000000a00 */
[----:B------:R-:W-:Y:S01]  /*05e0*/  IMAD R9, R0, UR5, R8 ;  /* 0x0000000500097c24 */ /* 0x000fe2000f8e0208 */
[----:B------:R-:W1:Y:S01]  /*05f0*/  LDCU UR4, c[0x0][0x394] ;  /* 0x00007280ff0477ac */ /* 0x000e620008000800 */
[----:B------:R-:W-:-:S05]  /*0600*/  IMAD R11, R8, UR9, R7 ;  /* 0x00000009080b7c24 */ /* 0x000fca000f8e0207 */
[----:B------:R-:W2:Y:S01]  /*0610*/  LDC.64 R4, c[0x0][0x3a8] ;  /* 0x0000ea00ff047b82 */ /* 0x000ea20000000a00 */
[----:B0-----:R-:W-:-:S06]  /*0620*/  IMAD.WIDE R2, R9, 0x4, R2 ;  /* 0x0000000409027825 */ /* 0x001fcc00078e0202 */
[----:B------:R-:W1:Y:S01]  /*0630*/  LDG.E R2, desc[UR6][R2.64] ;  /* 0x0000000602027981 */ /* 0x000e62000c1e1900 */
[----:B--2---:R-:W-:-:S06]  /*0640*/  IMAD.WIDE R4, R11, 0x4, R4 ;  /* 0x000000040b047825 */ /* 0x004fcc00078e0204 */
[----:B------:R-:W2:Y:S01]  /*0650*/  LDG.E R4, desc[UR6][R4.64] ;  /* 0x0000000604047981 */ /* 0x000ea2000c1e1900 */
[----:B-1----:R-:W-:-:S04]  /*0660*/  FMUL R9, R2, UR4 ;  /* 0x0000000402097c20 */ /* 0x002fc80008400000 */
[----:B--2---:R-:W-:-:S07]  /*0670*/  FFMA R6, R9, R4, R6 ;  /* 0x0000000409067223 */ /* 0x004fce0000000006 */
.L_x_0:
[----:B------:R-:W0:Y:S01]  /*0680*/  LDC.64 R2, c[0x0][0x3b8] ;  /* 0x0000ee00ff027b82 */ /* 0x000e220000000a00 */
[----:B------:R-:W-:-:S04]  /*0690*/  IMAD R7, R0, UR9, R7 ;  /* 0x0000000900077c24 */ /* 0x000fc8000f8e0207 */
[----:B0-----:R-:W-:-:S05]  /*06a0*/  IMAD.WIDE R2, R7, 0x4, R2 ;  /* 0x0000000407027825 */ /* 0x001fca00078e0202 */
[----:B------:R-:W2:Y:S02]  /*06b0*/  LDG.E R5, desc[UR6][R2.64] ;  /* 0x0000000602057981 */ /* 0x000ea4000c1e1900 */
[----:B--2---:R-:W-:-:S05]  /*06c0*/  FADD R5, R5, R6 ;  /* 0x0000000605057221 */ /* 0x004fca0000000000 */
[----:B------:R-:W-:Y:S01]  /*06d0*/  STG.E desc[UR6][R2.64], R5 ;  /* 0x0000000502007986 */ /* 0x000fe2000c101906 */
[----:B------:R-:W-:Y:S05]  /*06e0*/  EXIT ;  /* 0x000000000000794d */ /* 0x000fea0003800000 */
.L_x_4:
[----:B------:R-:W-:-:S00]  /*06f0*/  BRA `(.L_x_4) ;  /* 0xfffffffc00fc7947 */ /* 0x000fc0000383ffff */
[----:B------:R-:W-:-:S00]  /*0700*/  NOP ;  /* 0x0000000000007918 */ /* 0x000fc00000000000 */
[----:B------:R-:W-:-:S00]  /*0710*/  NOP ;  /* 0x0000000000007918 */ /* 0x000fc00000000000 */
[----:B------:R-:W-:-:S00]  /*0720*/  NOP ;  /* 0x0000000000007918 */ /* 0x000fc00000000000 */
[----:B------:R-:W-:-:S00]  /*0730*/  NOP ;  /* 0x0000000000007918 */ /* 0x000fc00000000000 */
[----:B------:R-:W-:-:S00]  /*0740*/  NOP ;  /* 0x0000000000007918 */ /* 0x000fc00000000000 */
[----:B------:R-:W-:-:S00]  /*0750*/  NOP ;  /* 0x0000000000007918 */ /* 0x000fc00000000000 */
[----:B------:R-:W-:-:S00]  /*0760*/  NOP ;  /* 0x0000000000007918 */ /* 0x000fc00000000000 */
[----:B------:R-:W-:-:S00]  /*0770*/  NOP ;  /* 0x0000000000007918 */ /* 0x000fc00000000000 */
.L_x_20:


//--------------------- .text._Z29backward_maxpool_layer_kerneliiiiiiiPfS_Pi --------------------------
	.section	.text._Z29backward_maxpool_layer_kerneliiiiiiiPfS_Pi,"ax",@progbits
	.align	128
        .global         _Z29backward_maxpool_layer_kerneliiiiiiiPfS_Pi
        .type           _Z29backward_maxpool_layer_kerneliiiiiiiPfS_Pi,@function
        .size           _Z29backward_maxpool_layer_kerneliiiiiiiPfS_Pi,(.L_x_21 - _Z29backward_maxpool_layer_kerneliiiiiiiPfS_Pi)
        .other          _Z29backward_maxpool_layer_kerneliiiiiiiPfS_Pi,@"STO_CUDA_ENTRY STV_DEFAULT"
_Z29backward_maxpool_layer_kerneliiiiiiiPfS_Pi:
.text._Z29backward_maxpool_layer_kerneliiiiiiiPfS_Pi:
[----:B------:R-:W-:Y:S08]  /*0000*/  LDC R1, c[0x0][0x37c] ;  /* 0x0000df00ff017b82 */ /* 0x000ff00000000800 */
[----:B------:R-:W0:Y:S01]  /*0010*/  LDC R6, c[0x0][0x390] ;  /* 0x0000e400ff067b82 */ /* 0x000e220000000800 */
[----:B------:R-:W-:Y:S01]  /*0020*/  IMAD.MOV.U32 R10, RZ, RZ, RZ ;  /* 0x000000ffff0a7224 */ /* 0x000fe200078e00ff */
[----:B------:R-:W1:Y:S01]  /*0030*/  S2R R17, SR_TID.X ;  /* 0x0000000000117919 */ /* 0x000e620000002100 */
[----:B------:R-:W2:Y:S01]  /*0040*/  LDCU UR4, c[0x0][0x370] ;  /* 0x00006e00ff0477ac */ /* 0x000ea20008000800 */
[----:B------:R-:W3:Y:S04]  /*0050*/  LDCU UR7, c[0x0][0x380] ;  /* 0x00007000ff0777ac */ /* 0x000ee80008000800 */
[----:B------:R-:W4:Y:S08]  /*0060*/  LDC R3, c[0x0][0x394] ;  /* 0x0000e500ff037b82 */ /* 0x000f300000000800 */
[----:B------:R-:W5:Y:S01]  /*0070*/  LDC R8, c[0x0][0x398] ;  /* 0x0000e600ff087b82 */ /* 0x000f620000000800 */
[----:B0-----:R-:W-:-:S07]  /*0080*/  IABS R7, R6 ;  /* 0x0000000600077213 */ /* 0x001fce0000000000 */
[----:B------:R-:W0:Y:S01]  /*0090*/  LDC R13, c[0x0][0x388] ;  /* 0x0000e200ff0d7b82 */ /* 0x000e220000000800 */
[----:B------:R-:W2:Y:S01]  /*00a0*/  I2F.RP R0, R7 ;  /* 0x0000000700007306 */ /* 0x000ea20000209400 */
[----:B----4-:R-:W-:-:S06]  /*00b0*/  VIADD R3, R3, 0xffffffff ;  /* 0xffffffff03037836 */ /* 0x010fcc0000000000 */
[----:B------:R-:W5:Y:S01]  /*00c0*/  LDC R9, c[0x0][0x384] ;  /* 0x0000e100ff097b82 */ /* 0x000f620000000800 */
[----:B------:R-:W-:Y:S02]  /*00d0*/  IABS R4, R3 ;  /* 0x0000000300047213 */ /* 0x000fe40000000000 */
[----:B------:R-:W-:-:S05]  /*00e0*/  LOP3.LUT R3, R3, R6, RZ, 0x3c, !PT ;  /* 0x0000000603037212 */ /* 0x000fca00078e3cff */
[----:B------:R-:W-:Y:S01]  /*00f0*/  S2UR UR5, SR_CTAID.Y ;  /* 0x00000000000579c3 */ /* 0x000fe20000002600 */
[----:B--2---:R-:W2:Y:S01]  /*0100*/  MUFU.RCP R0, R0 ;  /* 0x0000000000007308 */ /* 0x004ea20000001000 */
[----:B------:R-:W-:-:S06]  /*0110*/  ISETP.GE.AND P5, PT, R3, RZ, PT ;  /* 0x000000ff0300720c */ /* 0x000fcc0003fa6270 */
[----:B------:R-:W4:Y:S08]  /*0120*/  S2UR UR6, SR_CTAID.X ;  /* 0x00000000000679c3 */ /* 0x000f300000002500 */
[----:B------:R-:W1:Y:S01]  /*0130*/  LDC R16, c[0x0][0x360] ;  /* 0x0000d800ff107b82 */ /* 0x000e620000000800 */
[----:B--2---:R-:W-:-:S06]  /*0140*/  VIADD R11, R0, 0xffffffe ;  /* 0x0ffffffe000b7836 */ /* 0x004fcc0000000000 */
[----:B------:R-:W2:Y:S01]  /*0150*/  F2I.FTZ.U32.TRUNC.NTZ R11, R11 ;  /* 0x0000000b000b7305 */ /* 0x000ea2000021f000 */
[----:B----4-:R-:W-:Y:S01]  /*0160*/  UIMAD UR4, UR4, UR5, UR6 ;  /* 0x00000005040472a4 */ /* 0x010fe2000f8e0206 */
[----:B--2---:R-:W-:-:S04]  /*0170*/  IMAD.MOV R2, RZ, RZ, -R11 ;  /* 0x000000ffff027224 */ /* 0x004fc800078e0a0b */
[----:B------:R-:W-:-:S04]  /*0180*/  IMAD R5, R2, R7, RZ ;  /* 0x0000000702057224 */ /* 0x000fc800078e02ff */
[----:B------:R-:W-:Y:S01]  /*0190*/  IMAD.HI.U32 R10, R11, R5, R10 ;  /* 0x000000050b0a7227 */ /* 0x000fe200078e000a */
[----:B-----5:R-:W-:-:S03]  /*01a0*/  LEA R5, R8, R9, 0x1 ;  /* 0x0000000908057211 */ /* 0x020fc600078e08ff */
[----:B0-----:R-:W-:Y:S01]  /*01b0*/  IMAD R11, R8, 0x2, R13 ;  /* 0x00000002080b7824 */ /* 0x001fe200078e020d */
[----:B------:R-:W-:Y:S01]  /*01c0*/  IABS R0, R5 ;  /* 0x0000000500007213 */ /* 0x000fe20000000000 */
[C---:B------:R-:W-:Y:S01]  /*01d0*/  IMAD.HI.U32 R15, R10.reuse, R4, RZ ;  /* 0x000000040a0f7227 */ /* 0x040fe200078e00ff */
[----:B------:R-:W-:Y:S02]  /*01e0*/  LOP3.LUT R5, R5, R6, RZ, 0x3c, !PT ;  /* 0x0000000605057212 */ /* 0x000fe400078e3cff */
[----:B------:R-:W-:Y:S01]  /*01f0*/  IABS R18, R11 ;  /* 0x0000000b00127213 */ /* 0x000fe20000000000 */
[----:B------:R-:W-:Y:S02]  /*0200*/  IMAD.MOV R2, RZ, RZ, -R15 ;  /* 0x000000ffff027224 */ /* 0x000fe400078e0a0f */
[----:B------:R-:W-:-:S04]  /*0210*/  IMAD.HI.U32 R12, R10, R0, RZ ;  /* 0x000000000a0c7227 */ /* 0x000fc800078e00ff */
[----:B------:R-:W-:Y:S02]  /*0220*/  IMAD R4, R7, R2, R4 ;  /* 0x0000000207047224 */ /* 0x000fe400078e0204 */
[----:B------:R-:W-:-:S03]  /*0230*/  IMAD.HI.U32 R14, R10, R18, RZ ;  /* 0x000000120a0e7227 */ /* 0x000fc600078e00ff */
[----:B------:R-:W-:Y:S01]  /*0240*/  ISETP.GT.U32.AND P2, PT, R7, R4, PT ;  /* 0x000000040700720c */ /* 0x000fe20003f44070 */
[----:B------:R-:W-:Y:S01]  /*0250*/  IMAD.MOV R2, RZ, RZ, -R12 ;  /* 0x000000ffff027224 */ /* 0x000fe200078e0a0c */
[----:B------:R-:W-:-:S03]  /*0260*/  IADD3 R19, PT, PT, -R14, RZ, RZ ;  /* 0x000000ff0e137210 */ /* 0x000fc60007ffe1ff */
[C---:B------:R-:W-:Y:S02]  /*0270*/  IMAD R0, R7.reuse, R2, R0 ;  /* 0x0000000207007224 */ /* 0x040fe400078e0200 */
[----:B------:R-:W-:-:S03]  /*0280*/  IMAD R2, R7, R19, R18 ;  /* 0x0000001307027224 */ /* 0x000fc600078e0212 */
[C---:B------:R-:W-:Y:S02]  /*0290*/  ISETP.GT.U32.AND P4, PT, R7.reuse, R0, PT ;  /* 0x000000000700720c */ /* 0x040fe40003f84070 */
[----:B------:R-:W-:Y:S01]  /*02a0*/  ISETP.GT.U32.AND P3, PT, R7, R2, PT ;  /* 0x000000020700720c */ /* 0x000fe20003f64070 */
[----:B------:R-:W-:Y:S02]  /*02b0*/  @!P2 IMAD.IADD R4, R4, 0x1, -R7 ;  /* 0x000000010404a824 */ /* 0x000fe400078e0a07 */
[----:B------:R-:W-:-:S03]  /*02c0*/  @!P2 VIADD R15, R15, 0x1 ;  /* 0x000000010f0fa836 */ /* 0x000fc60000000000 */
[----:B------:R-:W-:Y:S01]  /*02d0*/  ISETP.GE.U32.AND P1, PT, R4, R7, PT ;  /* 0x000000070400720c */ /* 0x000fe20003f26070 */
[----:B-1----:R-:W-:-:S04]  /*02e0*/  IMAD R4, R16, UR4, R17 ;  /* 0x0000000410047c24 */ /* 0x002fc8000f8e0211 */
[----:B------:R-:W-:Y:S01]  /*02f0*/  @!P4 IMAD.IADD R0, R0, 0x1, -R7 ;  /* 0x000000010000c824 */ /* 0x000fe200078e0a07 */
[----:B---3--:R-:W-:Y:S02]  /*0300*/  ISETP.GE.AND P0, PT, R4, UR7, PT ;  /* 0x0000000704007c0c */ /* 0x008fe4000bf06270 */
[-C--:B------:R-:W-:Y:S02]  /*0310*/  @!P3 IADD3 R2, PT, PT, R2, -R7.reuse, RZ ;  /* 0x800000070202b210 */ /* 0x080fe40007ffe0ff */
[-C--:B------:R-:W-:Y:S02]  /*0320*/  ISETP.GE.U32.AND P2, PT, R0, R7.reuse, PT ;  /* 0x000000070000720c */ /* 0x080fe40003f46070 */
[----:B------:R-:W-:Y:S01]  /*0330*/  LOP3.LUT R0, R11, R6, RZ, 0x3c, !PT ;  /* 0x000000060b007212 */ /* 0x000fe200078e3cff */
[----:B------:R-:W-:Y:S01]  /*0340*/  @P1 VIADD R15, R15, 0x1 ;  /* 0x000000010f0f1836 */ /* 0x000fe20000000000 */
[----:B------:R-:W-:-:S05]  /*0350*/  ISETP.GE.U32.AND P1, PT, R2, R7, PT ;  /* 0x000000070200720c */ /* 0x000fca0003f26070 */
[----:B------:R-:W-:Y:S08]  /*0360*/  @P0 EXIT ;  /* 0x000000000000094d */ /* 0x000ff00003800000 */
[----:B------:R-:W-:Y:S01]  /*0370*/  @!P5 IMAD.MOV R15, RZ, RZ, -R15 ;  /* 0x000000ffff0fd224 */ /* 0x000fe200078e0a0f */
[----:B------:R-:W-:Y:S01]  /*0380*/  ISETP.NE.AND P0, PT, R6, RZ, PT ;  /* 0x000000ff0600720c */ /* 0x000fe20003f05270 */
[----:B------:R-:W-:Y:S01]  /*0390*/  @!P4 VIADD R12, R12, 0x1 ;  /* 0x000000010c0cc836 */ /* 0x000fe20000000000 */
[----:B------:R-:W-:Y:S01]  /*03a0*/  LOP3.LUT R11, RZ, R6, RZ, 0x33, !PT ;  /* 0x00000006ff0b7212 */ /* 0x000fe200078e33ff */
[----:B------:R-:W0:Y:S01]  /*03b0*/  LDCU.64 UR6, c[0x0][0x358] ;  /* 0x00006b00ff0677ac */ /* 0x000e220008000a00 */
[----:B------:R-:W-:Y:S01]  /*03c0*/  ISETP.GE.AND P6, PT, R5, RZ, PT ;  /* 0x000000ff0500720c */ /* 0x000fe20003fc6270 */
[----:B------:R-:W-:Y:S01]  /*03d0*/  @P2 VIADD R12, R12, 0x1 ;  /* 0x000000010c0c2836 */ /* 0x000fe20000000000 */
[----:B------:R-:W-:Y:S01]  /*03e0*/  SEL R5, R11, R15, !P0 ;  /* 0x0000000f0b057207 */ /* 0x000fe20004000000 */
[----:B------:R-:W-:Y:S01]  /*03f0*/  HFMA2 R2, -RZ, RZ, 0, 0 ;  /* 0x00000000ff027431 */ /* 0x000fe200000001ff */
[----:B------:R-:W-:Y:S02]  /*0400*/  ISETP.GE.AND P5, PT, R0, RZ, PT ;  /* 0x000000ff0000720c */ /* 0x000fe40003fa6270 */
[----:B------:R-:W-:Y:S01]  /*0410*/  @!P3 IADD3 R14, PT, PT, R14, 0x1, RZ ;  /* 0x000000010e0eb810 */ /* 0x000fe20007ffe0ff */
[----:B------:R-:W-:-:S04]  /*0420*/  IMAD.MOV R0, RZ, RZ, -R5 ;  /* 0x000000ffff007224 */ /* 0x000fc800078e0a05 */
[----:B------:R-:W-:Y:S01]  /*0430*/  @P1 VIADD R14, R14, 0x1 ;  /* 0x000000010e0e1836 */ /* 0x000fe20000000000 */
[----:B------:R-:W-:Y:S01]  /*0440*/  ISETP.GE.AND P1, PT, R5, R0, PT ;  /* 0x000000000500720c */ /* 0x000fe20003f26270 */
[----:B------:R-:W-:-:S04]  /*0450*/  @!P6 IMAD.MOV R12, RZ, RZ, -R12 ;  /* 0x000000ffff0ce224 */ /* 0x000fc800078e0a0c */
[----:B------:R-:W-:-:S08]  /*0460*/  @!P5 IMAD.MOV R14, RZ, RZ, -R14 ;  /* 0x000000ffff0ed224 */ /* 0x000fd000078e0a0e */
[----:B0-----:R-:W-:Y:S05]  /*0470*/  @!P1 BRA `(.L_x_5) ;  /* 0x0000000800349947 */ /* 0x001fea0003800000 */
[----:B------:R-:W-:Y:S01]  /*0480*/  IABS R15, R13 ;  /* 0x0000000d000f7213 */ /* 0x000fe20000000000 */
[----:B------:R-:W-:Y:S01]  /*0490*/  UMOV UR4, URZ ;  /* 0x000000ff00047c82 */ /* 0x000fe20008000000 */
[----:B------:R-:W-:Y:S02]  /*04a0*/  IABS R19, R4 ;  /* 0x0000000400137213 */ /* 0x000fe40000000000 */
[----:B------:R-:W0:Y:S01]  /*04b0*/  I2F.RP R16, R15 ;  /* 0x0000000f00107306 */ /* 0x000e220000209400 */
[C---:B------:R-:W-:Y:S02]  /*04c0*/  SEL R12, R11.reuse, R12, !P0 ;  /* 0x0000000c0b0c7207 */ /* 0x040fe40004000000 */
[----:B------:R-:W-:-:S05]  /*04d0*/  SEL R14, R11, R14, !P0 ;  /* 0x0000000e0b0e7207 */ /* 0x000fca0004000000 */
[----:B0-----:R-:W0:Y:S02]  /*04e0*/  MUFU.RCP R16, R16 ;  /* 0x0000001000107308 */ /* 0x001e240000001000 */
[----:B0-----:R-:W-:Y:S01]  /*04f0*/  VIADD R2, R16, 0xffffffe ;  /* 0x0ffffffe10027836 */ /* 0x001fe20000000000 */
[----:B------:R-:W-:-:S05]  /*0500*/  IABS R16, R9 ;  /* 0x0000000900107213 */ /* 0x000fca0000000000 */
[----:B------:R0:W1:Y:S02]  /*0510*/  F2I.FTZ.U32.TRUNC.NTZ R3, R2 ;  /* 0x0000000200037305 */ /* 0x000064000021f000 */
[----:B0-----:R-:W-:Y:S01]  /*0520*/  IMAD.MOV.U32 R2, RZ, RZ, RZ ;  /* 0x000000ffff027224 */ /* 0x001fe200078e00ff */
[----:B-1----:R-:W-:-:S05]  /*0530*/  IADD3 R18, PT, PT, RZ, -R3, RZ ;  /* 0x80000003ff127210 */ /* 0x002fca0007ffe0ff */
[----:B------:R-:W-:Y:S02]  /*0540*/  IMAD R17, R18, R15, RZ ;  /* 0x0000000f12117224 */ /* 0x000fe400078e02ff */
[----:B------:R-:W-:Y:S02]  /*0550*/  IMAD.MOV.U32 R18, RZ, RZ, R19 ;  /* 0x000000ffff127224 */ /* 0x000fe400078e0013 */
[----:B------:R-:W-:Y:S01]  /*0560*/  IMAD.HI.U32 R3, R3, R17, R2 ;  /* 0x0000001103037227 */ /* 0x000fe200078e0002 */
[----:B------:R-:W0:Y:S01]  /*0570*/  I2F.RP R19, R16 ;  /* 0x0000001000137306 */ /* 0x000e220000209400 */
[----:B------:R-:W-:-:S04]  /*0580*/  LOP3.LUT R17, R4, R13, RZ, 0x3c, !PT ;  /* 0x0000000d04117212 */ /* 0x000fc800078e3cff */
[----:B------:R-:W-:Y:S01]  /*0590*/  IMAD.HI.U32 R2, R3, R18, RZ ;  /* 0x0000001203027227 */ /* 0x000fe200078e00ff */
[----:B------:R-:W-:-:S03]  /*05a0*/  ISETP.GE.AND P3, PT, R17, RZ, PT ;  /* 0x000000ff1100720c */ /* 0x000fc60003f66270 */
[----:B------:R-:W-:-:S04]  /*05b0*/  IMAD.MOV R3, RZ, RZ, -R2 ;  /* 0x000000ffff037224 */ /* 0x000fc800078e0a02 */
[C---:B------:R-:W-:Y:S01]  /*05c0*/  IMAD R18, R15.reuse, R3, R18 ;  /* 0x000000030f127224 */ /* 0x040fe200078e0212 */
[----:B0-----:R-:W0:Y:S04]  /*05d0*/  MUFU.RCP R19, R19 ;  /* 0x0000001300137308 */ /* 0x001e280000001000 */
[----:B------:R-:W-:-:S13]  /*05e0*/  ISETP.GT.U32.AND P2, PT, R15, R18, PT ;  /* 0x000000120f00720c */ /* 0x000fda0003f44070 */
[-C--:B------:R-:W-:Y:S01]  /*05f0*/  @!P2 IADD3 R18, PT, PT, R18, -R15.reuse, RZ ;  /* 0x8000000f1212a210 */ /* 0x080fe20007ffe0ff */
[----:B0-----:R-:W-:Y:S02]  /*0600*/  VIADD R3, R19, 0xffffffe ;  /* 0x0ffffffe13037836 */ /* 0x001fe40000000000 */
[----:B------:R-:W-:Y:S01]  /*0610*/  @!P2 VIADD R2, R2, 0x1 ;  /* 0x000000010202a836 */ /* 0x000fe20000000000 */
[----:B------:R-:W-:Y:S02]  /*0620*/  ISETP.GE.U32.AND P1, PT, R18, R15, PT ;  /* 0x0000000f1200720c */ /* 0x000fe40003f26070 */
[----:B------:R-:W-:Y:S01]  /*0630*/  ISETP.NE.AND P2, PT, R13, RZ, PT ;  /* 0x000000ff0d00720c */ /* 0x000fe20003f45270 */
[----:B------:R-:W0:Y:S01]  /*0640*/  F2I.FTZ.U32.TRUNC.NTZ R3, R3 ;  /* 0x0000000300037305 */ /* 0x000e22000021f000 */
[----:B------:R-:W-:-:S09]  /*0650*/  LOP3.LUT R13, RZ, R13, RZ, 0x33, !PT ;  /* 0x0000000dff0d7212 */ /* 0x000fd200078e33ff */
[----:B------:R-:W-:Y:S01]  /*0660*/  @P1 VIADD R2, R2, 0x1 ;  /* 0x0000000102021836 */ /* 0x000fe20000000000 */
[----:B------:R-:W-:Y:S01]  /*0670*/  ISETP.GT.U32.AND P1, PT, R15, R18, PT ;  /* 0x000000120f00720c */ /* 0x000fe20003f24070 */
[----:B------:R-:W-:Y:S02]  /*0680*/  IMAD.IADD R15, R18, 0x1, -R15 ;  /* 0x00000001120f7824 */ /* 0x000fe400078e0a0f */
[----:B------:R-:W-:Y:S01]  /*0690*/  @!P3 IMAD.MOV R2, RZ, RZ, -R2 ;  /* 0x000000ffff02b224 */ /* 0x000fe200078e0a02 */
[----:B0-----:R-:W-:Y:S02]  /*06a0*/  IADD3 R17, PT, PT, RZ, -R3, RZ ;  /* 0x80000003ff117210 */ /* 0x001fe40007ffe0ff */
[----:B------:R-:W-:Y:S02]  /*06b0*/  ISETP.GE.AND P3, PT, R4, RZ, PT ;  /* 0x000000ff0400720c */ /* 0x000fe40003f66270 */
[----:B------:R-:W-:Y:S01]  /*06c0*/  SEL R20, R13, R2, !P2 ;  /* 0x000000020d147207 */ /* 0x000fe20005000000 */
[----:B------:R-:W-:Y:S01]  /*06d0*/  IMAD R17, R17, R16, RZ ;  /* 0x0000001011117224 */ /* 0x000fe200078e02ff */
[----:B------:R-:W-:Y:S01]  /*06e0*/  SEL R18, R15, R18, !P1 ;  /* 0x000000120f127207 */ /* 0x000fe20004800000 */
[----:B------:R-:W-:Y:S01]  /*06f0*/  IMAD.MOV.U32 R2, RZ, RZ, RZ ;  /* 0x000000ffff027224 */ /* 0x000fe200078e00ff */
[----:B------:R-:W-:-:S02]  /*0700*/  IABS R19, R20 ;  /* 0x0000001400137213 */ /* 0x000fc40000000000 */
[----:B------:R-:W-:Y:S01]  /*0710*/  ISETP.GE.AND P4, PT, R20, RZ, PT ;  /* 0x000000ff1400720c */ /* 0x000fe20003f86270 */
[----:B------:R-:W-:Y:S01]  /*0720*/  IMAD.HI.U32 R2, R3, R17, R2 ;  /* 0x0000001103027227 */ /* 0x000fe200078e0002 */
[----:B------:R-:W-:-:S03]  /*0730*/  ISETP.NE.AND P1, PT, R9, RZ, PT ;  /* 0x000000ff0900720c */ /* 0x000fc60003f25270 */
[----:B------:R-:W-:Y:S01]  /*0740*/  IMAD.MOV.U32 R17, RZ, RZ, R19 ;  /* 0x000000ffff117224 */ /* 0x000fe200078e0013 */
[----:B------:R-:W-:-:S03]  /*0750*/  @!P3 IADD3 R18, PT, PT, -R18, RZ, RZ ;  /* 0x000000ff1212b210 */ /* 0x000fc60007ffe1ff */
[----:B------:R-:W-:Y:S01]  /*0760*/  IMAD.HI.U32 R2, R2, R17, RZ ;  /* 0x0000001102027227 */ /* 0x000fe200078e00ff */
[----:B------:R-:W-:-:S04]  /*0770*/  SEL R13, R13, R18, !P2 ;  /* 0x000000120d0d7207 */ /* 0x000fc80005000000 */
[----:B------:R-:W-:Y:S01]  /*0780*/  IADD3 R3, PT, PT, -R2, RZ, RZ ;  /* 0x000000ff02037210 */ /* 0x000fe20007ffe1ff */
[----:B------:R-:W-:-:S04]  /*0790*/  IMAD.IADD R13, R13, 0x1, R8 ;  /* 0x000000010d0d7824 */ /* 0x000fc800078e0208 */
[----:B------:R-:W-:Y:S01]  /*07a0*/  IMAD R17, R16, R3, R17 ;  /* 0x0000000310117224 */ /* 0x000fe200078e0211 */
[-C--:B------:R-:W-:Y:S02]  /*07b0*/  LOP3.LUT R3, RZ, R9.reuse, RZ, 0x33, !PT ;  /* 0x00000009ff037212 */ /* 0x080fe400078e33ff */
[----:B------:R-:W-:Y:S02]  /*07c0*/  LOP3.LUT R9, R20, R9, RZ, 0x3c, !PT ;  /* 0x0000000914097212 */ /* 0x000fe400078e3cff */
[----:B------:R-:W-:-:S13]  /*07d0*/  ISETP.GT.U32.AND P5, PT, R16, R17, PT ;  /* 0x000000111000720c */ /* 0x000fda0003fa4070 */
[----:B------:R-:W-:Y:S01]  /*07e0*/  @!P5 IMAD.IADD R17, R17, 0x1, -R16 ;  /* 0x000000011111d824 */ /* 0x000fe200078e0a10 */
[----:B------:R-:W-:-:S03]  /*07f0*/  @!P5 IADD3 R2, PT, PT, R2, 0x1, RZ ;  /* 0x000000010202d810 */ /* 0x000fc60007ffe0ff */
[----:B------:R-:W-:Y:S01]  /*0800*/  IMAD.IADD R22, R17, 0x1, -R16 ;  /* 0x0000000111167824 */ /* 0x000fe200078e0a10 */
[----:B------:R-:W-:-:S04]  /*0810*/  ISETP.GT.U32.AND P6, PT, R16, R17, PT ;  /* 0x000000111000720c */ /* 0x000fc80003fc4070 */
[----:B------:R-:W-:-:S05]  /*0820*/  SEL R22, R22, R17, !P6 ;  /* 0x0000001116167207 */ /* 0x000fca0007000000 */
[----:B------:R-:W-:Y:S01]  /*0830*/  @!P4 IMAD.MOV R22, RZ, RZ, -R22 ;  /* 0x000000ffff16c224 */ /* 0x000fe200078e0a16 */
[----:B------:R-:W-:Y:S01]  /*0840*/  ISETP.GE.U32.AND P4, PT, R17, R16, PT ;  /* 0x000000101100720c */ /* 0x000fe20003f86070 */
[----:B------:R-:W-:-:S03]  /*0850*/  IMAD.MOV.U32 R16, RZ, RZ, R0 ;  /* 0x000000ffff107224 */ /* 0x000fc600078e0000 */
[----:B------:R-:W-:Y:S02]  /*0860*/  SEL R15, R3, R22, !P1 ;  /* 0x00000016030f7207 */ /* 0x000fe40004800000 */
[----:B------:R-:W-:Y:S02]  /*0870*/  IABS R22, R13 ;  /* 0x0000000d00167213 */ /* 0x000fe40000000000 */
[----:B------:R-:W-:Y:S01]  /*0880*/  LOP3.LUT R13, R13, R6, RZ, 0x3c, !PT ;  /* 0x000000060d0d7212 */ /* 0x000fe200078e3cff */
[----:B------:R-:W-:Y:S02]  /*0890*/  IMAD.IADD R15, R15, 0x1, R8 ;  /* 0x000000010f0f7824 */ /* 0x000fe400078e0208 */
[----:B------:R-:W-:-:S03]  /*08a0*/  IMAD.HI.U32 R18, R10, R22, RZ ;  /* 0x000000160a127227 */ /* 0x000fc600078e00ff */
[----:B------:R-:W-:Y:S01]  /*08b0*/  IABS R8, R15 ;  /* 0x0000000f00087213 */ /* 0x000fe20000000000 */
[----:B------:R-:W-:Y:S01]  /*08c0*/  @P4 VIADD R2, R2, 0x1 ;  /* 0x0000000102024836 */ /* 0x000fe20000000000 */
[----:B------:R-:W-:Y:S02]  /*08d0*/  IADD3 R21, PT, PT, -R18, RZ, RZ ;  /* 0x000000ff12157210 */ /* 0x000fe40007ffe1ff */
[----:B------:R-:W-:Y:S01]  /*08e0*/  ISETP.GE.AND P4, PT, R9, RZ, PT ;  /* 0x000000ff0900720c */ /* 0x000fe20003f86270 */
[----:B------:R-:W-:Y:S01]  /*08f0*/  IMAD.HI.U32 R10, R10, R8, RZ ;  /* 0x000000080a0a7227 */ /* 0x000fe200078e00ff */
[----:B------:R-:W-:-:S03]  /*0900*/  LOP3.LUT R6, R15, R6, RZ, 0x3c, !PT ;  /* 0x000000060f067212 */ /* 0x000fc600078e3cff */
[----:B------:R-:W-:Y:S02]  /*0910*/  IMAD.MOV R19, RZ, RZ, -R10 ;  /* 0x000000ffff137224 */ /* 0x000fe400078e0a0a */
[C---:B------:R-:W-:Y:S02]  /*0920*/  IMAD R22, R7.reuse, R21, R22 ;  /* 0x0000001507167224 */ /* 0x040fe400078e0216 */
[----:B------:R-:W-:-:S03]  /*0930*/  IMAD R8, R7, R19, R8 ;  /* 0x0000001307087224 */ /* 0x000fc600078e0208 */
[C---:B------:R-:W-:Y:S01]  /*0940*/  ISETP.GT.U32.AND P2, PT, R7.reuse, R22, PT ;  /* 0x000000160700720c */ /* 0x040fe20003f44070 */
[----:B------:R-:W-:Y:S01]  /*0950*/  @!P4 IMAD.MOV R2, RZ, RZ, -R2 ;  /* 0x000000ffff02c224 */ /* 0x000fe200078e0a02 */
[----:B------:R-:W-:-:S11]  /*0960*/  ISETP.GT.U32.AND P3, PT, R7, R8, PT ;  /* 0x000000080700720c */ /* 0x000fd60003f64070 */
[--C-:B------:R-:W-:Y:S02]  /*0970*/  @!P2 IMAD.IADD R22, R22, 0x1, -R7.reuse ;  /* 0x000000011616a824 */ /* 0x100fe400078e0a07 */
[----:B------:R-:W-:Y:S02]  /*0980*/  @!P3 IMAD.IADD R8, R8, 0x1, -R7 ;  /* 0x000000010808b824 */ /* 0x000fe400078e0a07 */
[----:B------:R-:W-:Y:S01]  /*0990*/  @!P3 VIADD R10, R10, 0x1 ;  /* 0x000000010a0ab836 */ /* 0x000fe20000000000 */
[-C--:B------:R-:W-:Y:S01]  /*09a0*/  ISETP.GE.U32.AND P5, PT, R22, R7.reuse, PT ;  /* 0x000000071600720c */ /* 0x080fe20003fa6070 */
[----:B------:R-:W-:Y:S01]  /*09b0*/  @!P2 VIADD R18, R18, 0x1 ;  /* 0x000000011212a836 */ /* 0x000fe20000000000 */
[----:B------:R-:W-:Y:S02]  /*09c0*/  ISETP.GE.U32.AND P6, PT, R8, R7, PT ;  /* 0x000000070800720c */ /* 0x000fe40003fc6070 */
[----:B------:R-:W-:Y:S02]  /*09d0*/  ISETP.GE.AND P3, PT, R13, RZ, PT ;  /* 0x000000ff0d00720c */ /* 0x000fe40003f66270 */
[----:B------:R-:W-:-:S07]  /*09e0*/  ISETP.GE.AND P2, PT, R6, RZ, PT ;  /* 0x000000ff0600720c */ /* 0x000fce0003f46270 */
[----:B------:R-:W-:Y:S02]  /*09f0*/  @P5 IADD3 R18, PT, PT, R18, 0x1, RZ ;  /* 0x0000000112125810 */ /* 0x000fe40007ffe0ff */
[----:B------:R-:W-:Y:S02]  /*0a00*/  @P6 VIADD R10, R10, 0x1 ;  /* 0x000000010a0a6836 */ /* 0x000fe40000000000 */
[----:B------:R-:W-:Y:S02]  /*0a10*/  @!P3 IADD3 R18, PT, PT, -R18, RZ, RZ ;  /* 0x000000ff1212b210 */ /* 0x000fe40007ffe1ff */
[----:B------:R-:W-:Y:S01]  /*0a20*/  IMAD.MOV.U32 R6, RZ, RZ, R10 ;  /* 0x000000ffff067224 */ /* 0x000fe200078e000a */
[----:B------:R-:W-:Y:S02]  /*0a30*/  SEL R10, R3, R2, !P1 ;  /* 0x00000002030a7207 */ /* 0x000fe40004800000 */
[----:B------:R-:W-:Y:S01]  /*0a40*/  SEL R18, R11, R18, !P0 ;  /* 0x000000120b127207 */ /* 0x000fe20004000000 */
[----:B------:R-:W-:Y:S01]  /*0a50*/  @!P2 IMAD.MOV R6, RZ, RZ, -R6 ;  /* 0x000000ffff06a224 */ /* 0x000fe200078e0a06 */
[----:B------:R-:W-:Y:S01]  /*0a60*/  MOV R2, RZ ;  /* 0x000000ff00027202 */ /* 0x000fe20000000f00 */
[----:B------:R-:W-:-:S02]  /*0a70*/  IMAD R10, R12, R10, -R5 ;  /* 0x0000000a0c0a7224 */ /* 0x000fc400078e0a05 */
[----:B------:R-:W-:Y:S01]  /*0a80*/  IMAD.IADD R3, R18, 0x1, -R5 ;  /* 0x0000000112037824 */ /* 0x000fe200078e0a05 */
[----:B------:R-:W-:Y:S01]  /*0a90*/  SEL R11, R11, R6, !P0 ;  /* 0x000000060b0b7207 */ /* 0x000fe20004000000 */
[----:B------:R-:W-:-:S07]  /*0aa0*/  VIADD R5, R5, 0x1 ;  /* 0x0000000105057836 */ /* 0x000fce0000000000 */
.L_x_9:
[----:B0-----:R-:W0:Y:S01]  /*0ab0*/  LDC.64 R8, c[0x0][0x3a0] ;  /* 0x0000e800ff087b82 */ /* 0x001e220000000a00 */
[----:B------:R-:W-:-:S05]  /*0ac0*/  IADD3 R13, PT, PT, R11, UR4, R10 ;  /* 0x000000040b0d7c10 */ /* 0x000fca000fffe00a */
[----:B------:R-:W-:Y:S02]  /*0ad0*/  IMAD R15, R14, R13, R3 ;  /* 0x0000000d0e0f7224 */ /* 0x000fe400078e0203 */
[----:B------:R-:W1:Y:S01]  /*0ae0*/  LDC.64 R6, c[0x0][0x3b0] ;  /* 0x0000ec00ff067b82 */ /* 0x000e620000000a00 */
[----:B------:R-:W-:Y:S02]  /*0af0*/  IMAD.IADD R13, R11, 0x1, R16 ;  /* 0x000000010b0d7824 */ /* 0x000fe400078e0210 */
[----:B------:R-:W-:-:S05]  /*0b00*/  VIADD R16, R16, 0x1 ;  /* 0x0000000110107836 */ /* 0x000fca0000000000 */
[----:B------:R-:W-:Y:S01]  /*0b10*/  ISETP.GE.AND P1, PT, R16, R5, PT ;  /* 0x000000051000720c */ /* 0x000fe20003f26270 */
[----:B0-----:R-:W-:-:S04]  /*0b20*/  IMAD.WIDE R8, R15, 0x4, R8 ;  /* 0x000000040f087825 */ /* 0x001fc800078e0208 */
[----:B------:R-:W-:Y:S01]  /*0b30*/  IMAD.MOV.U32 R20, RZ, RZ, R9 ;  /* 0x000000ffff147224 */ /* 0x000fe200078e0009 */
[----:B------:R-:W-:Y:S01]  /*0b40*/  MOV R19, R8 ;  /* 0x0000000800137202 */ /* 0x000fe20000000f00 */
[----:B------:R-:W-:Y:S01]  /*0b50*/  IMAD.MOV.U32 R8, RZ, RZ, R0 ;  /* 0x000000ffff087224 */ /* 0x000fe200078e0000 */
[----:B------:R-:W-:Y:S01]  /*0b60*/  MOV R9, R3 ;  /* 0x0000000300097202 */ /* 0x000fe20000000f00 */
[----:B-1----:R-:W-:-:S04]  /*0b70*/  IMAD.WIDE R6, R15, 0x4, R6 ;  /* 0x000000040f067825 */ /* 0x002fc800078e0206 */
[----:B------:R-:W-:Y:S02]  /*0b80*/  IMAD.MOV.U32 R17, RZ, RZ, R6 ;  /* 0x000000ffff117224 */ /* 0x000fe400078e0006 */
[----:B------:R-:W-:-:S07]  /*0b90*/  IMAD.MOV.U32 R18, RZ, RZ, R7 ;  /* 0x000000ffff127224 */ /* 0x000fce00078e0007 */
.L_x_8:
[C---:B------:R-:W-:Y:S01]  /*0ba0*/  ISETP.GE.AND P0, PT, R9.reuse, R14, PT ;  /* 0x0000000e0900720c */ /* 0x040fe20003f06270 */
[----:B------:R-:W-:Y:S01]  /*0bb0*/  VIADD R8, R8, 0x1 ;  /* 0x0000000108087836 */ /* 0x000fe20000000000 */
[----:B------:R-:W-:Y:S01]  /*0bc0*/  BSSY.RECONVERGENT B0, `(.L_x_6) ;  /* 0x000000f000007945 */ /* 0x000fe20003800200 */
[----:B------:R-:W-:Y:S01]  /*0bd0*/  IMAD.MOV.U32 R15, RZ, RZ, RZ ;  /* 0x000000ffff0f7224 */ /* 0x000fe200078e00ff */
[----:B------:R-:W-:Y:S02]  /*0be0*/  ISETP.GT.AND P0, PT, R9, -0x1, !P0 ;  /* 0xffffffff0900780c */ /* 0x000fe40004704270 */
[----:B------:R-:W-:Y:S02]  /*0bf0*/  ISETP.GE.AND P2, PT, R8, R5, PT ;  /* 0x000000050800720c */ /* 0x000fe40003f46270 */
[----:B------:R-:W-:-:S04]  /*0c00*/  ISETP.GT.AND P0, PT, R13, -0x1, P0 ;  /* 0xffffffff0d00780c */ /* 0x000fc80000704270 */
[----:B------:R-:W-:-:S13]  /*0c10*/  ISETP.LT.AND P0, PT, R13, R12, P0 ;  /* 0x0000000c0d00720c */ /* 0x000fda0000701270 */
[----:B0-----:R-:W-:Y:S05]  /*0c20*/  @!P0 BRA `(.L_x_7) ;  /* 0x0000000000208947 */ /* 0x001fea0003800000 */
[----:B------:R-:W-:Y:S01]  /*0c30*/  IMAD.MOV.U32 R7, RZ, RZ, R18 ;  /* 0x000000ffff077224 */ /* 0x000fe200078e0012 */
[----:B------:R-:W-:-:S05]  /*0c40*/  MOV R6, R17 ;  /* 0x0000001100067202 */ /* 0x000fca0000000f00 */
[----:B------:R-:W2:Y:S02]  /*0c50*/  LDG.E R7, desc[UR6][R6.64] ;  /* 0x0000000606077981 */ /* 0x000ea4000c1e1900 */
[----:B--2---:R-:W-:-:S13]  /*0c60*/  ISETP.NE.AND P0, PT, R7, R4, PT ;  /* 0x000000040700720c */ /* 0x004fda0003f05270 */
[----:B------:R-:W-:Y:S05]  /*0c70*/  @P0 BRA `(.L_x_7) ;  /* 0x00000000000c0947 */ /* 0x000fea0003800000 */
[----:B------:R-:W-:Y:S02]  /*0c80*/  IMAD.MOV.U32 R6, RZ, RZ, R19 ;  /* 0x000000ffff067224 */ /* 0x000fe400078e0013 */
[----:B------:R-:W-:-:S05]  /*0c90*/  IMAD.MOV.U32 R7, RZ, RZ, R20 ;  /* 0x000000ffff077224 */ /* 0x000fca00078e0014 */
[----:B------:R0:W5:Y:S02]  /*0ca0*/  LDG.E R15, desc[UR6][R6.64] ;  /* 0x00000006060f7981 */ /* 0x000164000c1e1900 */
.L_x_7:
[----:B------:R-:W-:Y:S05]  /*0cb0*/  BSYNC.RECONVERGENT B0 ;  /* 0x0000000000007941 */ /* 0x000fea0003800200 */
.L_x_6:
[----:B------:R-:W-:Y:S01]  /*0cc0*/  IADD3 R19, P0, PT, R19, 0x4, RZ ;  /* 0x0000000413137810 */ /* 0x000fe20007f1e0ff */
[----:B-----5:R-:W-:Y:S01]  /*0cd0*/  FADD R2, R15, R2 ;  /* 0x000000020f027221 */ /* 0x020fe20000000000 */
[----:B------:R-:W-:Y:S02]  /*0ce0*/  IADD3 R17, P3, PT, R17, 0x4, RZ ;  /* 0x0000000411117810 */ /* 0x000fe40007f7e0ff */
[----:B------:R-:W-:Y:S01]  /*0cf0*/  IADD3 R9, PT, PT, R9, 0x1, RZ ;  /* 0x0000000109097810 */ /* 0x000fe20007ffe0ff */
[----:B------:R-:W-:Y:S02]  /*0d00*/  IMAD.X R20, RZ, RZ, R20, P0 ;  /* 0x000000ffff147224 */ /* 0x000fe400000e0614 */
[----:B------:R-:W-:Y:S01]  /*0d10*/  IMAD.X R18, RZ, RZ, R18, P3 ;  /* 0x000000ffff127224 */ /* 0x000fe200018e0612 */
[----:B------:R-:W-:Y:S07]  /*0d20*/  @!P2 BRA `(.L_x_8) ;  /* 0xfffffffc009ca947 */ /* 0x000fee000383ffff */
[----:B------:R-:W-:Y:S01]  /*0d30*/  UIADD3 UR4, UPT, UPT, UR4, 0x1, URZ ;  /* 0x0000000104047890 */ /* 0x000fe2000fffe0ff */
[----:B------:R-:W-:Y:S11]  /*0d40*/  @!P1 BRA `(.L_x_9) ;  /* 0xfffffffc00589947 */ /* 0x000ff6000383ffff */
.L_x_5:
[----:B0-----:R-:W0:Y:S02]  /*0d50*/  LDC.64 R6, c[0x0][0x3a8] ;  /* 0x0000ea00ff067b82 */ /* 0x001e240000000a00 */
[----:B0-----:R-:W-:-:S05]  /*0d60*/  IMAD.WIDE R4, R4, 0x4, R6 ;  /* 0x0000000404047825 */ /* 0x001fca00078e0206 */
[----:B------:R-:W2:Y:S02]  /*0d70*/  LDG.E R3, desc[UR6][R4.64] ;  /* 0x0000000604037981 */ /* 0x000ea4000c1e1900 */
[----:B--2---:R-:W-:-:S05]  /*0d80*/  FADD R3, R3, R2 ;  /* 0x0000000203037221 */ /* 0x004fca0000000000 */
[----:B------:R-:W-:Y:S01]  /*0d90*/  STG.E desc[UR6][R4.64], R3 ;  /* 0x0000000304007986 */ /* 0x000fe2000c101906 */
[----:B------:R-:W-:Y:S05]  /*0da0*/  EXIT ;  /* 0x000000000000794d */ /* 0x000fea0003800000 */
.L_x_10:
        /* <DEDUP_REMOVED lines=13> */
.L_x_21:


//--------------------- .text._Z28forward_maxpool_layer_kerneliiiiiiiPfS_Pi --------------------------
	.section	.text._Z28forward_maxpool_layer_kerneliiiiiiiPfS_Pi,"ax",@progbits
	.align	128
        .global         _Z28forward_maxpool_layer_kerneliiiiiiiPfS_Pi
        .type           _Z28forward_maxpool_layer_kerneliiiiiiiPfS_Pi,@function
        .size           _Z28forward_maxpool_layer_kerneliiiiiiiPfS_Pi,(.L_x_22 - _Z28forward_maxpool_layer_kerneliiiiiiiPfS_Pi)
        .other          _Z28forward_maxpool_layer_kerneliiiiiiiPfS_Pi,@"STO_CUDA_ENTRY STV_DEFAULT"
_Z28forward_maxpool_layer_kerneliiiiiiiPfS_Pi:
.text._Z28forward_maxpool_layer_kerneliiiiiiiPfS_Pi:
[----:B------:R-:W-:Y:S01]  /*0000*/  LDC R1, c[0x0][0x37c] ;  /* 0x0000df00ff017b82 */ /* 0x000fe20000000800 */
[----:B------:R-:W0:Y:S07]  /*0010*/  S2R R0, SR_TID.X ;  /* 0x0000000000007919 */ /* 0x000e2e0000002100 */
[----:B------:R-:W-:Y:S01]  /*0020*/  S2UR UR5, SR_CTAID.Y ;  /* 0x00000000000579c3 */ /* 0x000fe20000002600 */
[----:B------:R-:W1:Y:S01]  /*0030*/  LDCU UR4, c[0x0][0x370] ;  /* 0x00006e00ff0477ac */ /* 0x000e620008000800 */
[----:B------:R-:W2:Y:S06]  /*0040*/  LDCU UR7, c[0x0][0x380] ;  /* 0x00007000ff0777ac */ /* 0x000eac0008000800 */
[----:B------:R-:W1:Y:S08]  /*0050*/  S2UR UR6, SR_CTAID.X ;  /* 0x00000000000679c3 */ /* 0x000e700000002500 */
[----:B------:R-:W0:Y:S01]  /*0060*/  LDC R3, c[0x0][0x360] ;  /* 0x0000d800ff037b82 */ /* 0x000e220000000800 */
[----:B-1----:R-:W-:-:S06]  /*0070*/  UIMAD UR4, UR4, UR5, UR6 ;  /* 0x00000005040472a4 */ /* 0x002fcc000f8e0206 */
[----:B0-----:R-:W-:-:S05]  /*0080*/  IMAD R3, R3, UR4, R0 ;  /* 0x0000000403037c24 */ /* 0x001fca000f8e0200 */
[----:B--2---:R-:W-:-:S13]  /*0090*/  ISETP.GE.AND P0, PT, R3, UR7, PT ;  /* 0x0000000703007c0c */ /* 0x004fda000bf06270 */
[----:B------:R-:W-:Y:S05]  /*00a0*/  @P0 EXIT ;  /* 0x000000000000094d */ /* 0x000fea0003800000 */
[----:B------:R-:W0:Y:S01]  /*00b0*/  LDC R10, c[0x0][0x390] ;  /* 0x0000e400ff0a7b82 */ /* 0x000e220000000800 */
[----:B------:R-:W1:Y:S01]  /*00c0*/  LDCU UR4, c[0x0][0x394] ;  /* 0x00007280ff0477ac */ /* 0x000e620008000800 */
[----:B------:R-:W2:Y:S06]  /*00d0*/  LDCU.64 UR8, c[0x0][0x358] ;  /* 0x00006b00ff0877ac */ /* 0x000eac0008000a00 */
[----:B------:R-:W3:Y:S08]  /*00e0*/  LDC R4, c[0x0][0x398] ;  /* 0x0000e600ff047b82 */ /* 0x000ef00000000800 */
[----:B------:R-:W3:Y:S01]  /*00f0*/  LDC R5, c[0x0][0x388] ;  /* 0x0000e200ff057b82 */ /* 0x000ee20000000800 */
[----:B-1----:R-:W-:Y:S01]  /*0100*/  UISETP.GE.AND UP0, UPT, UR4, 0x1, UPT ;  /* 0x000000010400788c */ /* 0x002fe2000bf06270 */
[----:B0-----:R-:W-:-:S02]  /*0110*/  IABS R2, R10 ;  /* 0x0000000a00027213 */ /* 0x001fc40000000000 */
[----:B------:R-:W-:Y:S02]  /*0120*/  LOP3.LUT R13, RZ, R10, RZ, 0x33, !PT ;  /* 0x0000000aff0d7212 */ /* 0x000fe400078e33ff */
[----:B------:R-:W0:Y:S01]  /*0130*/  I2F.RP R0, R2 ;  /* 0x0000000200007306 */ /* 0x000e220000209400 */
[----:B---3--:R-:W-:-:S07]  /*0140*/  IMAD R9, R4, 0x2, R5 ;  /* 0x0000000204097824 */ /* 0x008fce00078e0205 */
[----:B0-----:R-:W0:Y:S01]  /*0150*/  MUFU.RCP R0, R0 ;  /* 0x0000000000007308 */ /* 0x001e220000001000 */
[----:B------:R-:W-:Y:S02]  /*0160*/  IABS R12, R9 ;  /* 0x00000009000c7213 */ /* 0x000fe40000000000 */
[----:B------:R-:W-:-:S04]  /*0170*/  LOP3.LUT R9, R9, R10, RZ, 0x3c, !PT ;  /* 0x0000000a09097212 */ /* 0x000fc800078e3cff */
[----:B------:R-:W-:Y:S01]  /*0180*/  ISETP.GE.AND P2, PT, R9, RZ, PT ;  /* 0x000000ff0900720c */ /* 0x000fe20003f46270 */
[----:B0-----:R-:W-:-:S04]  /*0190*/  VIADD R6, R0, 0xffffffe ;  /* 0x0ffffffe00067836 */ /* 0x001fc80000000000 */
[----:B------:R0:W1:Y:S02]  /*01a0*/  F2I.FTZ.U32.TRUNC.NTZ R7, R6 ;  /* 0x0000000600077305 */ /* 0x000064000021f000 */
[----:B0-----:R-:W-:Y:S02]  /*01b0*/  IMAD.MOV.U32 R6, RZ, RZ, RZ ;  /* 0x000000ffff067224 */ /* 0x001fe400078e00ff */
[----:B-1----:R-:W-:-:S04]  /*01c0*/  IMAD.MOV R11, RZ, RZ, -R7 ;  /* 0x000000ffff0b7224 */ /* 0x002fc800078e0a07 */
[----:B------:R-:W-:-:S04]  /*01d0*/  IMAD R11, R11, R2, RZ ;  /* 0x000000020b0b7224 */ /* 0x000fc800078e02ff */
[----:B------:R-:W-:-:S04]  /*01e0*/  IMAD.HI.U32 R8, R7, R11, R6 ;  /* 0x0000000b07087227 */ /* 0x000fc800078e0006 */
[----:B------:R-:W-:-:S04]  /*01f0*/  IMAD.MOV.U32 R7, RZ, RZ, R12 ;  /* 0x000000ffff077224 */ /* 0x000fc800078e000c */
[----:B------:R-:W-:-:S04]  /*0200*/  IMAD.HI.U32 R0, R8, R7, RZ ;  /* 0x0000000708007227 */ /* 0x000fc800078e00ff */
[----:B------:R-:W-:-:S04]  /*0210*/  IMAD.MOV R11, RZ, RZ, -R0 ;  /* 0x000000ffff0b7224 */ /* 0x000fc800078e0a00 */
[C---:B------:R-:W-:Y:S02]  /*0220*/  IMAD R7, R2.reuse, R11, R7 ;  /* 0x0000000b02077224 */ /* 0x040fe400078e0207 */
[----:B------:R-:W0:Y:S03]  /*0230*/  LDC R11, c[0x0][0x384] ;  /* 0x0000e100ff0b7b82 */ /* 0x000e260000000800 */
[----:B------:R-:W-:-:S13]  /*0240*/  ISETP.GT.U32.AND P1, PT, R2, R7, PT ;  /* 0x000000070200720c */ /* 0x000fda0003f24070 */
[----:B------:R-:W-:Y:S02]  /*0250*/  @!P1 IMAD.IADD R7, R7, 0x1, -R2 ;  /* 0x0000000107079824 */ /* 0x000fe400078e0a02 */
[----:B------:R-:W-:Y:S01]  /*0260*/  @!P1 VIADD R0, R0, 0x1 ;  /* 0x0000000100009836 */ /* 0x000fe20000000000 */
[----:B------:R-:W-:Y:S02]  /*0270*/  ISETP.NE.AND P1, PT, R10, RZ, PT ;  /* 0x000000ff0a00720c */ /* 0x000fe40003f25270 */
[----:B------:R-:W-:Y:S01]  /*0280*/  ISETP.GE.U32.AND P0, PT, R7, R2, PT ;  /* 0x000000020700720c */ /* 0x000fe20003f06070 */
[----:B0-----:R-:W-:-:S05]  /*0290*/  IMAD R7, R4, 0x2, R11 ;  /* 0x0000000204077824 */ /* 0x001fca00078e020b */
[----:B------:R-:W-:Y:S02]  /*02a0*/  IABS R9, R7 ;  /* 0x0000000700097213 */ /* 0x000fe40000000000 */
[----:B------:R-:W-:-:S05]  /*02b0*/  LOP3.LUT R7, R7, R10, RZ, 0x3c, !PT ;  /* 0x0000000a07077212 */ /* 0x000fca00078e3cff */
[----:B------:R-:W-:Y:S01]  /*02c0*/  @P0 IADD3 R0, PT, PT, R0, 0x1, RZ ;  /* 0x0000000100000810 */ /* 0x000fe20007ffe0ff */
[----:B------:R-:W-:Y:S01]  /*02d0*/  IMAD.HI.U32 R6, R8, R9, RZ ;  /* 0x0000000908067227 */ /* 0x000fe200078e00ff */
[----:B------:R-:W-:-:S03]  /*02e0*/  ISETP.GE.AND P3, PT, R7, RZ, PT ;  /* 0x000000ff0700720c */ /* 0x000fc60003f66270 */
[----:B------:R-:W-:Y:S02]  /*02f0*/  @!P2 IMAD.MOV R0, RZ, RZ, -R0 ;  /* 0x000000ffff00a224 */ /* 0x000fe400078e0a00 */
[----:B------:R-:W-:-:S03]  /*0300*/  IMAD.MOV R14, RZ, RZ, -R6 ;  /* 0x000000ffff0e7224 */ /* 0x000fc600078e0a06 */
[----:B------:R-:W-:Y:S01]  /*0310*/  SEL R0, R13, R0, !P1 ;  /* 0x000000000d007207 */ /* 0x000fe20004800000 */
[----:B------:R-:W-:-:S03]  /*0320*/  IMAD R9, R2, R14, R9 ;  /* 0x0000000e02097224 */ /* 0x000fc600078e0209 */
[-C--:B------:R-:W-:Y:S02]  /*0330*/  IABS R12, R0.reuse ;  /* 0x00000000000c7213 */ /* 0x080fe40000000000 */
[----:B------:R-:W-:Y:S02]  /*0340*/  ISETP.GT.U32.AND P2, PT, R2, R9, PT ;  /* 0x000000090200720c */ /* 0x000fe40003f44070 */
[----:B------:R-:W-:Y:S01]  /*0350*/  IABS R15, R0 ;  /* 0x00000000000f7213 */ /* 0x000fe20000000000 */
[----:B------:R-:W-:-:S04]  /*0360*/  IMAD.MOV.U32 R8, RZ, RZ, R12 ;  /* 0x000000ffff087224 */ /* 0x000fc800078e000c */
[----:B------:R-:W0:Y:S06]  /*0370*/  I2F.RP R12, R8 ;  /* 0x00000008000c7306 */ /* 0x000e2c0000209400 */
[----:B------:R-:W-:Y:S02]  /*0380*/  @!P2 IMAD.IADD R9, R9, 0x1, -R2 ;  /* 0x000000010909a824 */ /* 0x000fe400078e0a02 */
[----:B------:R-:W-:-:S03]  /*0390*/  @!P2 VIADD R6, R6, 0x1 ;  /* 0x000000010606a836 */ /* 0x000fc60000000000 */
[----:B------:R-:W-:Y:S01]  /*03a0*/  ISETP.GE.U32.AND P0, PT, R9, R2, PT ;  /* 0x000000020900720c */ /* 0x000fe20003f06070 */
[----:B0-----:R-:W0:-:S12]  /*03b0*/  MUFU.RCP R12, R12 ;  /* 0x0000000c000c7308 */ /* 0x001e180000001000 */
[----:B------:R-:W-:-:S05]  /*03c0*/  @P0 IADD3 R6, PT, PT, R6, 0x1, RZ ;  /* 0x0000000106060810 */ /* 0x000fca0007ffe0ff */
[----:B------:R-:W-:Y:S01]  /*03d0*/  @!P3 IMAD.MOV R6, RZ, RZ, -R6 ;  /* 0x000000ffff06b224 */ /* 0x000fe200078e0a06 */
[----:B------:R-:W-:Y:S01]  /*03e0*/  ISETP.GE.AND P3, PT, R3, RZ, PT ;  /* 0x000000ff0300720c */ /* 0x000fe20003f66270 */
[----:B0-----:R-:W-:-:S03]  /*03f0*/  VIADD R9, R12, 0xffffffe ;  /* 0x0ffffffe0c097836 */ /* 0x001fc60000000000 */
[----:B------:R-:W-:Y:S01]  /*0400*/  SEL R2, R13, R6, !P1 ;  /* 0x000000060d027207 */ /* 0x000fe20004800000 */
[----:B------:R-:W-:Y:S01]  /*0410*/  IMAD.MOV.U32 R6, RZ, RZ, RZ ;  /* 0x000000ffff067224 */ /* 0x000fe200078e00ff */
[----:B------:R0:W1:Y:S02]  /*0420*/  F2I.FTZ.U32.TRUNC.NTZ R7, R9 ;  /* 0x0000000900077305 */ /* 0x000064000021f000 */
[----:B0-----:R-:W-:-:S06]  /*0430*/  IABS R9, R2 ;  /* 0x0000000200097213 */ /* 0x001fcc0000000000 */
[----:B------:R-:W0:Y:S01]  /*0440*/  I2F.RP R14, R9 ;  /* 0x00000009000e7306 */ /* 0x000e220000209400 */
[----:B-1----:R-:W-:-:S04]  /*0450*/  IMAD.MOV R12, RZ, RZ, -R7 ;  /* 0x000000ffff0c7224 */ /* 0x002fc800078e0a07 */
[----:B------:R-:W-:Y:S01]  /*0460*/  IMAD.MOV.U32 R13, RZ, RZ, R12 ;  /* 0x000000ffff0d7224 */ /* 0x000fe200078e000c */
[----:B------:R-:W-:-:S03]  /*0470*/  IABS R12, R3 ;  /* 0x00000003000c7213 */ /* 0x000fc60000000000 */
[----:B------:R-:W-:-:S04]  /*0480*/  IMAD R13, R13, R8, RZ ;  /* 0x000000080d0d7224 */ /* 0x000fc800078e02ff */
[----:B------:R-:W-:Y:S01]  /*0490*/  IMAD.HI.U32 R6, R7, R13, R6 ;  /* 0x0000000d07067227 */ /* 0x000fe200078e0006 */
[----:B0-----:R-:W0:Y:S03]  /*04a0*/  MUFU.RCP R14, R14 ;  /* 0x0000000e000e7308 */ /* 0x001e260000001000 */
[----:B------:R-:W-:Y:S01]  /*04b0*/  IMAD.MOV.U32 R13, RZ, RZ, R12 ;  /* 0x000000ffff0d7224 */ /* 0x000fe200078e000c */
[-C--:B------:R-:W-:Y:S01]  /*04c0*/  LOP3.LUT R12, R3, R0.reuse, RZ, 0x3c, !PT ;  /* 0x00000000030c7212 */ /* 0x080fe200078e3cff */
[----:B------:R-:W-:Y:S02]  /*04d0*/  IMAD.MOV R7, RZ, RZ, -R15 ;  /* 0x000000ffff077224 */ /* 0x000fe400078e0a0f */
[----:B------:R-:W-:Y:S01]  /*04e0*/  IMAD.HI.U32 R6, R6, R13, RZ ;  /* 0x0000000d06067227 */ /* 0x000fe200078e00ff */
[----:B------:R-:W-:Y:S02]  /*04f0*/  ISETP.GE.AND P2, PT, R12, RZ, PT ;  /* 0x000000ff0c00720c */ /* 0x000fe40003f46270 */
[----:B------:R-:W-:Y:S01]  /*0500*/  LOP3.LUT R12, RZ, R0, RZ, 0x33, !PT ;  /* 0x00000000ff0c7212 */ /* 0x000fe200078e33ff */
[----:B------:R-:W-:-:S05]  /*0510*/  IMAD R13, R6, R7, R13 ;  /* 0x00000007060d7224 */ /* 0x000fca00078e020d */
[----:B------:R-:W-:Y:S02]  /*0520*/  ISETP.GT.U32.AND P1, PT, R8, R13, PT ;  /* 0x0000000d0800720c */ /* 0x000fe40003f24070 */
[----:B0-----:R-:W-:-:S06]  /*0530*/  IADD3 R7, PT, PT, R14, 0xffffffe, RZ ;  /* 0x0ffffffe0e077810 */ /* 0x001fcc0007ffe0ff */
[----:B------:R-:W0:Y:S05]  /*0540*/  F2I.FTZ.U32.TRUNC.NTZ R7, R7 ;  /* 0x0000000700077305 */ /* 0x000e2a000021f000 */
[----:B------:R-:W-:Y:S02]  /*0550*/  @!P1 IMAD.IADD R13, R13, 0x1, -R8 ;  /* 0x000000010d0d9824 */ /* 0x000fe400078e0a08 */
[----:B------:R-:W-:-:S03]  /*0560*/  @!P1 VIADD R6, R6, 0x1 ;  /* 0x0000000106069836 */ /* 0x000fc60000000000 */
[C---:B------:R-:W-:Y:S02]  /*0570*/  ISETP.GE.U32.AND P0, PT, R13.reuse, R8, PT ;  /* 0x000000080d00720c */ /* 0x040fe40003f06070 */
[----:B------:R-:W-:Y:S01]  /*0580*/  ISETP.GT.U32.AND P1, PT, R8, R13, PT ;  /* 0x0000000d0800720c */ /* 0x000fe20003f24070 */
[----:B------:R-:W-:Y:S02]  /*0590*/  IMAD.IADD R8, R13, 0x1, -R8 ;  /* 0x000000010d087824 */ /* 0x000fe400078e0a08 */
[----:B0-----:R-:W-:-:S03]  /*05a0*/  IMAD.MOV R14, RZ, RZ, -R7 ;  /* 0x000000ffff0e7224 */ /* 0x001fc600078e0a07 */
[----:B------:R-:W-:Y:S01]  /*05b0*/  SEL R3, R8, R13, !P1 ;  /* 0x0000000d08037207 */ /* 0x000fe20004800000 */
[----:B------:R-:W-:Y:S02]  /*05c0*/  IMAD R15, R14, R9, RZ ;  /* 0x000000090e0f7224 */ /* 0x000fe400078e02ff */
[----:B------:R-:W-:Y:S02]  /*05d0*/  IMAD.MOV.U32 R8, RZ, RZ, -0x800000 ;  /* 0xff800000ff087424 */ /* 0x000fe400078e00ff */
[----:B------:R-:W-:Y:S01]  /*05e0*/  @P0 VIADD R6, R6, 0x1 ;  /* 0x0000000106060836 */ /* 0x000fe20000000000 */
[----:B------:R-:W-:Y:S01]  /*05f0*/  ISETP.NE.AND P0, PT, R0, RZ, PT ;  /* 0x000000ff0000720c */ /* 0x000fe20003f05270 */
[----:B------:R-:W-:Y:S02]  /*0600*/  @!P3 IMAD.MOV R3, RZ, RZ, -R3 ;  /* 0x000000ffff03b224 */ /* 0x000fe400078e0a03 */
[----:B------:R-:W-:-:S03]  /*0610*/  @!P2 IMAD.MOV R6, RZ, RZ, -R6 ;  /* 0x000000ffff06a224 */ /* 0x000fc600078e0a06 */
[C---:B------:R-:W-:Y:S02]  /*0620*/  SEL R3, R12.reuse, R3, !P0 ;  /* 0x000000030c037207 */ /* 0x040fe40004000000 */
[----:B------:R-:W-:Y:S02]  /*0630*/  SEL R17, R12, R6, !P0 ;  /* 0x000000060c117207 */ /* 0x000fe40004000000 */
[----:B------:R-:W-:Y:S02]  /*0640*/  IABS R6, R2 ;  /* 0x0000000200067213 */ /* 0x000fe40000000000 */
[----:B------:R-:W-:Y:S02]  /*0650*/  IABS R14, R17 ;  /* 0x00000011000e7213 */ /* 0x000fe40000000000 */
[----:B------:R-:W-:Y:S01]  /*0660*/  ISETP.GE.AND P2, PT, R17, RZ, PT ;  /* 0x000000ff1100720c */ /* 0x000fe20003f46270 */
[----:B------:R-:W-:Y:S02]  /*0670*/  IMAD.MOV R16, RZ, RZ, -R6 ;  /* 0x000000ffff107224 */ /* 0x000fe400078e0a06 */
[----:B------:R-:W-:-:S04]  /*0680*/  IMAD.MOV.U32 R6, RZ, RZ, RZ ;  /* 0x000000ffff067224 */ /* 0x000fc800078e00ff */
[----:B------:R-:W-:-:S04]  /*0690*/  IMAD.HI.U32 R6, R7, R15, R6 ;  /* 0x0000000f07067227 */ /* 0x000fc800078e0006 */
[----:B------:R-:W-:Y:S01]  /*06a0*/  IMAD.MOV.U32 R7, RZ, RZ, R14 ;  /* 0x000000ffff077224 */ /* 0x000fe200078e000e */
[----:B------:R-:W-:-:S03]  /*06b0*/  MOV R14, R16 ;  /* 0x00000010000e7202 */ /* 0x000fc60000000f00 */
[----:B------:R-:W-:-:S04]  /*06c0*/  IMAD.HI.U32 R6, R6, R7, RZ ;  /* 0x0000000706067227 */ /* 0x000fc800078e00ff */
[----:B------:R-:W-:Y:S01]  /*06d0*/  IMAD R14, R6, R14, R7 ;  /* 0x0000000e060e7224 */ /* 0x000fe200078e0207 */
[----:B------:R-:W-:-:S04]  /*06e0*/  LOP3.LUT R7, R17, R2, RZ, 0x3c, !PT ;  /* 0x0000000211077212 */ /* 0x000fc800078e3cff */
[----:B------:R-:W-:Y:S02]  /*06f0*/  ISETP.GT.U32.AND P4, PT, R9, R14, PT ;  /* 0x0000000e0900720c */ /* 0x000fe40003f84070 */
[----:B------:R-:W-:-:S11]  /*0700*/  ISETP.GE.AND P1, PT, R7, RZ, PT ;  /* 0x000000ff0700720c */ /* 0x000fd60003f26270 */
[----:B------:R-:W-:Y:S02]  /*0710*/  @!P4 IMAD.IADD R14, R14, 0x1, -R9 ;  /* 0x000000010e0ec824 */ /* 0x000fe400078e0a09 */
[----:B------:R-:W-:-:S03]  /*0720*/  @!P4 VIADD R6, R6, 0x1 ;  /* 0x000000010606c836 */ /* 0x000fc60000000000 */
[C---:B------:R-:W-:Y:S02]  /*0730*/  ISETP.GE.U32.AND P5, PT, R14.reuse, R9, PT ;  /* 0x000000090e00720c */ /* 0x040fe40003fa6070 */
[----:B------:R-:W-:Y:S01]  /*0740*/  ISETP.GT.U32.AND P4, PT, R9, R14, PT ;  /* 0x0000000e0900720c */ /* 0x000fe20003f84070 */
[----:B------:R-:W-:-:S05]  /*0750*/  IMAD.IADD R9, R14, 0x1, -R9 ;  /* 0x000000010e097824 */ /* 0x000fca00078e0a09 */
[----:B------:R-:W-:Y:S02]  /*0760*/  SEL R7, R9, R14, !P4 ;  /* 0x0000000e09077207 */ /* 0x000fe40006000000 */
[----:B------:R-:W-:Y:S02]  /*0770*/  ISETP.NE.AND P4, PT, R2, RZ, PT ;  /* 0x000000ff0200720c */ /* 0x000fe40003f85270 */
[----:B------:R-:W-:Y:S01]  /*0780*/  @!P2 IADD3 R7, PT, PT, -R7, RZ, RZ ;  /* 0x000000ff0707a210 */ /* 0x000fe20007ffe1ff */
[----:B------:R-:W-:-:S04]  /*0790*/  @P5 VIADD R6, R6, 0x1 ;  /* 0x0000000106065836 */ /* 0x000fc80000000000 */
[----:B------:R-:W-:Y:S01]  /*07a0*/  IMAD.MOV.U32 R9, RZ, RZ, R6 ;  /* 0x000000ffff097224 */ /* 0x000fe200078e0006 */
[----:B------:R-:W-:-:S03]  /*07b0*/  LOP3.LUT R6, RZ, R2, RZ, 0x33, !PT ;  /* 0x00000002ff067212 */ /* 0x000fc600078e33ff */
[----:B------:R-:W-:Y:S01]  /*07c0*/  @!P1 IMAD.MOV R9, RZ, RZ, -R9 ;  /* 0x000000ffff099224 */ /* 0x000fe200078e0a09 */
[----:B------:R-:W-:-:S04]  /*07d0*/  SEL R7, R6, R7, !P4 ;  /* 0x0000000706077207 */ /* 0x000fc80006000000 */
[----:B------:R-:W-:Y:S01]  /*07e0*/  SEL R6, R6, R9, !P4 ;  /* 0x0000000906067207 */ /* 0x000fe20006000000 */
[----:B------:R-:W-:Y:S01]  /*07f0*/  IMAD.MOV.U32 R9, RZ, RZ, -0x1 ;  /* 0xffffffffff097424 */ /* 0x000fe200078e00ff */
[----:B--2---:R-:W-:Y:S06]  /*0800*/  BRA.U !UP0, `(.L_x_11) ;  /* 0x0000000508c87547 */ /* 0x004fec000b800000 */
[----:B------:R-:W-:Y:S01]  /*0810*/  IMAD R9, R7, R10, RZ ;  /* 0x0000000a07097224 */ /* 0x000fe200078e02ff */
[----:B------:R-:W-:-:S03]  /*0820*/  UMOV UR4, URZ ;  /* 0x000000ff00047c82 */ /* 0x000fc60008000000 */
[----:B------:R-:W-:-:S04]  /*0830*/  IMAD R11, R6, R11, R9 ;  /* 0x0000000b060b7224 */ /* 0x000fc800078e0209 */
[--C-:B------:R-:W-:Y:S02]  /*0840*/  IMAD.IADD R8, R11, 0x1, -R4.reuse ;  /* 0x000000010b087824 */ /* 0x100fe400078e0a04 */
[----:B------:R-:W-:Y:S02]  /*0850*/  IMAD R11, R3, R10, RZ ;  /* 0x0000000a030b7224 */ /* 0x000fe400078e02ff */
[--C-:B------:R-:W-:Y:S02]  /*0860*/  IMAD.IADD R10, R9, 0x1, -R4.reuse ;  /* 0x00000001090a7824 */ /* 0x100fe400078e0a04 */
[----:B------:R-:W-:Y:S01]  /*0870*/  IMAD R5, R8, R5, R11 ;  /* 0x0000000508057224 */ /* 0x000fe200078e020b */
[----:B------:R-:W-:Y:S01]  /*0880*/  MOV R8, 0xff800000 ;  /* 0xff80000000087802 */ /* 0x000fe20000000f00 */
[--C-:B------:R-:W-:Y:S02]  /*0890*/  IMAD.IADD R11, R11, 0x1, -R4.reuse ;  /* 0x000000010b0b7824 */ /* 0x100fe400078e0a04 */
[----:B------:R-:W-:-:S02]  /*08a0*/  IMAD.IADD R12, R5, 0x1, -R4 ;  /* 0x00000001050c7824 */ /* 0x000fc400078e0a04 */
[----:B------:R-:W-:-:S07]  /*08b0*/  IMAD.MOV.U32 R9, RZ, RZ, -0x1 ;  /* 0xffffffffff097424 */ /* 0x000fce00078e00ff */
.L_x_18:
[----:B0-----:R-:W0:Y:S01]  /*08c0*/  LDCU UR6, c[0x0][0x394] ;  /* 0x00007280ff0677ac */ /* 0x001e220008000800 */
[----:B------:R-:W1:Y:S01]  /*08d0*/  LDC.64 R4, c[0x0][0x3a0] ;  /* 0x0000e800ff047b82 */ /* 0x000e620000000a00 */
[----:B------:R-:W-:Y:S01]  /*08e0*/  VIADD R15, R10, UR4 ;  /* 0x000000040a0f7c36 */ /* 0x000fe20008000000 */
[----:B------:R-:W2:Y:S01]  /*08f0*/  LDCU UR5, c[0x0][0x388] ;  /* 0x00007100ff0577ac */ /* 0x000ea20008000800 */
[----:B------:R-:W-:Y:S01]  /*0900*/  IMAD.MOV.U32 R16, RZ, RZ, R11 ;  /* 0x000000ffff107224 */ /* 0x000fe200078e000b */
[----:B------:R-:W3:Y:S01]  /*0910*/  LDCU UR7, c[0x0][0x384] ;  /* 0x00007080ff0777ac */ /* 0x000ee20008000800 */
[----:B------:R-:W-:Y:S02]  /*0920*/  UPLOP3.LUT UP0, UPT, UPT, UPT, UPT, 0x80, 0x8 ;  /* 0x000000000008789c */ /* 0x000fe40003f0f070 */
[----:B0-----:R-:W-:Y:S01]  /*0930*/  UISETP.GT.AND UP2, UPT, UR6, 0x3, UPT ;  /* 0x000000030600788c */ /* 0x001fe2000bf44270 */
[----:B--2---:R-:W-:Y:S01]  /*0940*/  IMAD.U32 R13, RZ, RZ, UR5 ;  /* 0x00000005ff0d7e24 */ /* 0x004fe2000f8e00ff */
[----:B------:R-:W-:-:S03]  /*0950*/  UMOV UR5, URZ ;  /* 0x000000ff00057c82 */ /* 0x000fc60008000000 */
[----:B------:R-:W-:Y:S01]  /*0960*/  IMAD R14, R13, UR4, R12 ;  /* 0x000000040d0e7c24 */ /* 0x000fe2000f8e020c */
[C---:B---3--:R-:W-:Y:S01]  /*0970*/  ISETP.GE.AND P0, PT, R15.reuse, UR7, PT ;  /* 0x000000070f007c0c */ /* 0x048fe2000bf06270 */
[----:B------:R-:W-:Y:S02]  /*0980*/  UIADD3 UR4, UPT, UPT, UR4, 0x1, URZ ;  /* 0x0000000104047890 */ /* 0x000fe4000fffe0ff */
[----:B-1----:R-:W-:Y:S01]  /*0990*/  IMAD.WIDE R4, R14, 0x4, R4 ;  /* 0x000000040e047825 */ /* 0x002fe200078e0204 */
[----:B------:R-:W-:Y:S01]  /*09a0*/  ISETP.GT.AND P0, PT, R15, -0x1, !P0 ;  /* 0xffffffff0f00780c */ /* 0x000fe20004704270 */
[----:B------:R-:W-:Y:S01]  /*09b0*/  UISETP.GE.AND UP1, UPT, UR4, UR6, UPT ;  /* 0x000000060400728c */ /* 0x000fe2000bf26270 */
[----:B------:R-:W-:Y:S11]  /*09c0*/  BRA.U !UP2, `(.L_x_12) ;  /* 0x000000010ab07547 */ /* 0x000ff6000b800000 */
[----:B------:R-:W0:Y:S01]  /*09d0*/  LDC R13, c[0x0][0x388] ;  /* 0x0000e200ff0d7b82 */ /* 0x000e220000000800 */
[----:B------:R-:W-:Y:S02]  /*09e0*/  UIADD3 UR6, UPT, UPT, UR6, -0x3, URZ ;  /* 0xfffffffd06067890 */ /* 0x000fe4000fffe0ff */
[----:B------:R-:W-:-:S11]  /*09f0*/  UPLOP3.LUT UP0, UPT, UPT, UPT, UPT, 0x40, 0x4 ;  /* 0x000000000004789c */ /* 0x000fd60003f0e870 */
.L_x_13:
[C---:B------:R-:W-:Y:S01]  /*0a00*/  ISETP.GT.AND P1, PT, R16.reuse, -0x1, P0 ;  /* 0xffffffff1000780c */ /* 0x040fe20000724270 */
[C---:B------:R-:W-:Y:S01]  /*0a10*/  VIADD R18, R16.reuse, 0x1 ;  /* 0x0000000110127836 */ /* 0x040fe20000000000 */
[----:B------:R-:W-:Y:S01]  /*0a20*/  MOV R17, 0xff800000 ;  /* 0xff80000000117802 */ /* 0x000fe20000000f00 */
[C---:B------:R-:W-:Y:S01]  /*0a30*/  VIADD R20, R16.reuse, 0x2 ;  /* 0x0000000210147836 */ /* 0x040fe20000000000 */
[-C--:B0-----:R-:W-:Y:S02]  /*0a40*/  ISETP.LT.AND P1, PT, R16, R13.reuse, P1 ;  /* 0x0000000d1000720c */ /* 0x081fe40000f21270 */
[----:B------:R-:W-:Y:S02]  /*0a50*/  ISETP.GT.AND P2, PT, R18, -0x1, P0 ;  /* 0xffffffff1200780c */ /* 0x000fe40000744270 */
[----:B------:R-:W-:Y:S02]  /*0a60*/  ISETP.GT.AND P3, PT, R20, -0x1, P0 ;  /* 0xffffffff1400780c */ /* 0x000fe40000764270 */
[-C--:B------:R-:W-:Y:S01]  /*0a70*/  ISETP.LT.AND P2, PT, R18, R13.reuse, P2 ;  /* 0x0000000d1200720c */ /* 0x080fe20001741270 */
[----:B------:R-:W-:Y:S01]  /*0a80*/  IMAD.MOV.U32 R19, RZ, RZ, -0x800000 ;  /* 0xff800000ff137424 */ /* 0x000fe200078e00ff */
[----:B------:R-:W-:Y:S01]  /*0a90*/  ISETP.LT.AND P3, PT, R20, R13, P3 ;  /* 0x0000000d1400720c */ /* 0x000fe20001f61270 */
[----:B------:R-:W-:-:S04]  /*0aa0*/  VIADD R18, R16, 0x3 ;  /* 0x0000000310127836 */ /* 0x000fc80000000000 */
[----:B------:R-:W2:Y:S01]  /*0ab0*/  @P1 LDG.E R17, desc[UR8][R4.64] ;  /* 0x0000000804111981 */ /* 0x000ea2000c1e1900 */
[----:B------:R-:W-:Y:S01]  /*0ac0*/  ISETP.GT.AND P1, PT, R18, -0x1, P0 ;  /* 0xffffffff1200780c */ /* 0x000fe20000724270 */
[----:B------:R-:W-:-:S04]  /*0ad0*/  IMAD.MOV.U32 R20, RZ, RZ, -0x800000 ;  /* 0xff800000ff147424 */ /* 0x000fc800078e00ff */
[----:B------:R-:W3:Y:S01]  /*0ae0*/  @P2 LDG.E R19, desc[UR8][R4.64+0x4] ;  /* 0x0000040804132981 */ /* 0x000ee2000c1e1900 */
[----:B------:R-:W-:-:S03]  /*0af0*/  ISETP.LT.AND P1, PT, R18, R13, P1 ;  /* 0x0000000d1200720c */ /* 0x000fc60000f21270 */
[----:B------:R-:W4:Y:S01]  /*0b00*/  @P3 LDG.E R20, desc[UR8][R4.64+0x8] ;  /* 0x0000080804143981 */ /* 0x000f22000c1e1900 */
[----:B------:R-:W-:-:S09]  /*0b10*/  IMAD.MOV.U32 R15, RZ, RZ, -0x800000 ;  /* 0xff800000ff0f7424 */ /* 0x000fd200078e00ff */
[----:B------:R0:W5:Y:S01]  /*0b20*/  @P1 LDG.E R15, desc[UR8][R4.64+0xc] ;  /* 0x00000c08040f1981 */ /* 0x000162000c1e1900 */
[----:B------:R-:W-:Y:S01]  /*0b30*/  VIADD R18, R14, 0x1 ;  /* 0x000000010e127836 */ /* 0x000fe20000000000 */
[----:B------:R-:W-:Y:S01]  /*0b40*/  UIADD3 UR5, UPT, UPT, UR5, 0x4, URZ ;  /* 0x0000000405057890 */ /* 0x000fe2000fffe0ff */
[----:B------:R-:W-:-:S03]  /*0b50*/  VIADD R16, R16, 0x4 ;  /* 0x0000000410107836 */ /* 0x000fc60000000000 */
[----:B------:R-:W-:Y:S01]  /*0b60*/  UISETP.GE.AND UP2, UPT, UR5, UR6, UPT ;  /* 0x000000060500728c */ /* 0x000fe2000bf46270 */
[----:B--2---:R-:W-:-:S04]  /*0b70*/  FSETP.GT.AND P1, PT, R17, R8, PT ;  /* 0x000000081100720b */ /* 0x004fc80003f24000 */
[----:B------:R-:W-:Y:S02]  /*0b80*/  FSEL R8, R17, R8, P1 ;  /* 0x0000000811087208 */ /* 0x000fe40000800000 */
[----:B------:R-:W-:Y:S02]  /*0b90*/  SEL R9, R14, R9, P1 ;  /* 0x000000090e097207 */ /* 0x000fe40000800000 */
[----:B---3--:R-:W-:-:S04]  /*0ba0*/  FSETP.GT.AND P2, PT, R19, R8, PT ;  /* 0x000000081300720b */ /* 0x008fc80003f44000 */
[----:B------:R-:W-:Y:S01]  /*0bb0*/  FSEL R19, R19, R8, P2 ;  /* 0x0000000813137208 */ /* 0x000fe20001000000 */
[----:B------:R-:W-:Y:S01]  /*0bc0*/  VIADD R8, R14, 0x2 ;  /* 0x000000020e087836 */ /* 0x000fe20000000000 */
[----:B------:R-:W-:Y:S02]  /*0bd0*/  SEL R9, R18, R9, P2 ;  /* 0x0000000912097207 */ /* 0x000fe40001000000 */
[----:B----4-:R-:W-:Y:S02]  /*0be0*/  FSETP.GT.AND P1, PT, R20, R19, PT ;  /* 0x000000131400720b */ /* 0x010fe40003f24000 */
[----:B0-----:R-:W-:Y:S02]  /*0bf0*/  IADD3 R4, P2, PT, R4, 0x10, RZ ;  /* 0x0000001004047810 */ /* 0x001fe40007f5e0ff */
[----:B------:R-:W-:Y:S02]  /*0c00*/  SEL R9, R8, R9, P1 ;  /* 0x0000000908097207 */ /* 0x000fe40000800000 */
[----:B------:R-:W-:Y:S01]  /*0c10*/  FSEL R8, R20, R19, P1 ;  /* 0x0000001314087208 */ /* 0x000fe20000800000 */
[----:B------:R-:W-:Y:S01]  /*0c20*/  IMAD.X R5, RZ, RZ, R5, P2 ;  /* 0x000000ffff057224 */ /* 0x000fe200010e0605 */
[C---:B------:R-:W-:Y:S01]  /*0c30*/  IADD3 R18, PT, PT, R14.reuse, 0x3, RZ ;  /* 0x000000030e127810 */ /* 0x040fe20007ffe0ff */
[----:B------:R-:W-:Y:S01]  /*0c40*/  VIADD R14, R14, 0x4 ;  /* 0x000000040e0e7836 */ /* 0x000fe20000000000 */
[----:B-----5:R-:W-:-:S04]  /*0c50*/  FSETP.GT.AND P1, PT, R15, R8, PT ;  /* 0x000000080f00720b */ /* 0x020fc80003f24000 */
[----:B------:R-:W-:Y:S02]  /*0c60*/  SEL R9, R18, R9, P1 ;  /* 0x0000000912097207 */ /* 0x000fe40000800000 */
[----:B------:R-:W-:Y:S01]  /*0c70*/  FSEL R8, R15, R8, P1 ;  /* 0x000000080f087208 */ /* 0x000fe20000800000 */
[----:B------:R-:W-:Y:S06]  /*0c80*/  BRA.U !UP2, `(.L_x_13) ;  /* 0xfffffffd0a5c7547 */ /* 0x000fec000b83ffff */
.L_x_12:
[----:B------:R-:W0:Y:S02]  /*0c90*/  LDCU UR7, c[0x0][0x394] ;  /* 0x00007280ff0777ac */ /* 0x000e240008000800 */
[----:B0-----:R-:W-:-:S04]  /*0ca0*/  UIADD3 UR6, UPT, UPT, -UR5, UR7, URZ ;  /* 0x0000000705067290 */ /* 0x001fc8000fffe1ff */
[----:B------:R-:W-:-:S09]  /*0cb0*/  UISETP.GT.AND UP2, UPT, UR6, 0x1, UPT ;  /* 0x000000010600788c */ /* 0x000fd2000bf44270 */
[----:B------:R-:W-:Y:S05]  /*0cc0*/  BRA.U !UP2, `(.L_x_14) ;  /* 0x000000010a647547 */ /* 0x000fea000b800000 */
[C---:B------:R-:W-:Y:S01]  /*0cd0*/  ISETP.GT.AND P1, PT, R16.reuse, -0x1, P0 ;  /* 0xffffffff1000780c */ /* 0x040fe20000724270 */
[C---:B------:R-:W-:Y:S02]  /*0ce0*/  VIADD R18, R16.reuse, 0x1 ;  /* 0x0000000110127836 */ /* 0x040fe40000000000 */
[----:B------:R-:W-:Y:S01]  /*0cf0*/  IMAD.MOV.U32 R15, RZ, RZ, -0x800000 ;  /* 0xff800000ff0f7424 */ /* 0x000fe200078e00ff */
[----:B------:R-:W-:Y:S02]  /*0d00*/  ISETP.LT.AND P1, PT, R16, R13, P1 ;  /* 0x0000000d1000720c */ /* 0x000fe40000f21270 */
[----:B------:R-:W-:-:S04]  /*0d10*/  ISETP.GT.AND P2, PT, R18, -0x1, P0 ;  /* 0xffffffff1200780c */ /* 0x000fc80000744270 */
[----:B------:R-:W-:Y:S01]  /*0d20*/  ISETP.LT.AND P2, PT, R18, R13, P2 ;  /* 0x0000000d1200720c */ /* 0x000fe20001741270 */
[----:B------:R-:W-:-:S06]  /*0d30*/  IMAD.MOV.U32 R16, RZ, RZ, -0x800000 ;  /* 0xff800000ff107424 */ /* 0x000fcc00078e00ff */
[----:B------:R-:W2:Y:S06]  /*0d40*/  @P1 LDG.E R15, desc[UR8][R4.64] ;  /* 0x00000008040f1981 */ /* 0x000eac000c1e1900 */
[----:B------:R0:W3:Y:S01]  /*0d50*/  @P2 LDG.E R16, desc[UR8][R4.64+0x4] ;  /* 0x0000040804102981 */ /* 0x0000e2000c1e1900 */
[----:B------:R-:W-:Y:S01]  /*0d60*/  IADD3 R17, P3, PT, R4, 0x4, RZ ;  /* 0x0000000404117810 */ /* 0x000fe20007f7e0ff */
[----:B------:R-:W-:Y:S02]  /*0d70*/  UIADD3 UR5, UPT, UPT, UR5, 0x1, URZ ;  /* 0x0000000105057890 */ /* 0x000fe4000fffe0ff */
[----:B------:R-:W-:Y:S01]  /*0d80*/  UPLOP3.LUT UP0, UPT, UPT, UPT, UPT, 0x40, 0x4 ;  /* 0x000000000004789c */ /* 0x000fe20003f0e870 */
[----:B------:R-:W-:Y:S01]  /*0d90*/  IADD3.X R19, PT, PT, RZ, R5, RZ, P3, !PT ;  /* 0x00000005ff137210 */ /* 0x000fe20001ffe4ff */
[----:B------:R-:W-:Y:S01]  /*0da0*/  UIADD3 UR5, UPT, UPT, UR5, 0x1, URZ ;  /* 0x0000000105057890 */ /* 0x000fe2000fffe0ff */
[----:B0-----:R-:W-:-:S05]  /*0db0*/  IADD3 R4, P3, PT, R17, 0x4, RZ ;  /* 0x0000000411047810 */ /* 0x001fca0007f7e0ff */
[----:B------:R-:W-:Y:S01]  /*0dc0*/  IMAD.X R5, RZ, RZ, R19, P3 ;  /* 0x000000ffff057224 */ /* 0x000fe200018e0613 */
[----:B--2---:R-:W-:-:S04]  /*0dd0*/  FSETP.GT.AND P1, PT, R15, R8, PT ;  /* 0x000000080f00720b */ /* 0x004fc80003f24000 */
[----:B------:R-:W-:Y:S02]  /*0de0*/  FSEL R15, R15, R8, P1 ;  /* 0x000000080f0f7208 */ /* 0x000fe40000800000 */
[C---:B------:R-:W-:Y:S01]  /*0df0*/  SEL R9, R14.reuse, R9, P1 ;  /* 0x000000090e097207 */ /* 0x040fe20000800000 */
[----:B------:R-:W-:Y:S01]  /*0e00*/  VIADD R14, R14, 0x1 ;  /* 0x000000010e0e7836 */ /* 0x000fe20000000000 */
[----:B---3--:R-:W-:-:S04]  /*0e10*/  FSETP.GT.AND P2, PT, R16, R15, PT ;  /* 0x0000000f1000720b */ /* 0x008fc80003f44000 */
[----:B------:R-:W-:Y:S01]  /*0e20*/  FSEL R8, R16, R15, P2 ;  /* 0x0000000f10087208 */ /* 0x000fe20001000000 */
[----:B------:R-:W-:Y:S01]  /*0e30*/  VIADD R16, R18, 0x1 ;  /* 0x0000000112107836 */ /* 0x000fe20000000000 */
[C---:B------:R-:W-:Y:S01]  /*0e40*/  SEL R9, R14.reuse, R9, P2 ;  /* 0x000000090e097207 */ /* 0x040fe20001000000 */
[----:B------:R-:W-:-:S07]  /*0e50*/  VIADD R14, R14, 0x1 ;  /* 0x000000010e0e7836 */ /* 0x000fce0000000000 */
.L_x_14:
[----:B------:R-:W-:-:S09]  /*0e60*/  UISETP.LT.OR UP0, UPT, UR5, UR7, UP0 ;  /* 0x000000070500728c */ /* 0x000fd20008701670 */
[----:B------:R-:W-:Y:S05]  /*0e70*/  BRA.U !UP0, `(.L_x_15) ;  /* 0x0000000108287547 */ /* 0x000fea000b800000 */
[C---:B------:R-:W-:Y:S01]  /*0e80*/  ISETP.GT.AND P0, PT, R16.reuse, -0x1, P0 ;  /* 0xffffffff1000780c */ /* 0x040fe20000704270 */
[----:B------:R-:W-:Y:S03]  /*0e90*/  BSSY.RECONVERGENT B0, `(.L_x_16) ;  /* 0x0000005000007945 */ /* 0x000fe60003800200 */
[----:B------:R-:W-:Y:S01]  /*0ea0*/  ISETP.LT.AND P0, PT, R16, R13, P0 ;  /* 0x0000000d1000720c */ /* 0x000fe20000701270 */
[----:B------:R-:W-:-:S12]  /*0eb0*/  IMAD.MOV.U32 R13, RZ, RZ, -0x800000 ;  /* 0xff800000ff0d7424 */ /* 0x000fd800078e00ff */
[----:B------:R-:W-:Y:S05]  /*0ec0*/  @!P0 BRA `(.L_x_17) ;  /* 0x0000000000048947 */ /* 0x000fea0003800000 */
[----:B------:R0:W5:Y:S02]  /*0ed0*/  LDG.E R13, desc[UR8][R4.64] ;  /* 0x00000008040d7981 */ /* 0x000164000c1e1900 */
.L_x_17:
[----:B------:R-:W-:Y:S05]  /*0ee0*/  BSYNC.RECONVERGENT B0 ;  /* 0x0000000000007941 */ /* 0x000fea0003800200 */
.L_x_16:
[----:B-----5:R-:W-:-:S04]  /*0ef0*/  FSETP.GT.AND P0, PT, R13, R8, PT ;  /* 0x000000080d00720b */ /* 0x020fc80003f04000 */
[----:B------:R-:W-:Y:S02]  /*0f00*/  SEL R9, R14, R9, P0 ;  /* 0x000000090e097207 */ /* 0x000fe40000000000 */
[----:B------:R-:W-:-:S07]  /*0f10*/  FSEL R8, R13, R8, P0 ;  /* 0x000000080d087208 */ /* 0x000fce0000000000 */
.L_x_15:
[----:B------:R-:W-:Y:S05]  /*0f20*/  BRA.U !UP1, `(.L_x_18) ;  /* 0xfffffff909647547 */ /* 0x000fea000b83ffff */
.L_x_11:
[----:B0-----:R-:W0:Y:S01]  /*0f30*/  LDC.64 R4, c[0x0][0x3a8] ;  /* 0x0000ea00ff047b82 */ /* 0x001e220000000a00 */
[----:B------:R-:W-:-:S04]  /*0f40*/  IMAD R2, R2, R6, R7 ;  /* 0x0000000602027224 */ /* 0x000fc800078e0207 */
[----:B------:R-:W-:-:S03]  /*0f50*/  IMAD R7, R0, R2, R3 ;  /* 0x0000000200077224 */ /* 0x000fc600078e0203 */
[----:B------:R-:W1:Y:S01]  /*0f60*/  LDC.64 R10, c[0x0][0x3b0] ;  /* 0x0000ec00ff0a7b82 */ /* 0x000e620000000a00 */
[----:B0-----:R-:W-:-:S05]  /*0f70*/  IMAD.WIDE R2, R7, 0x4, R4 ;  /* 0x0000000407027825 */ /* 0x001fca00078e0204 */
[----:B------:R-:W-:Y:S01]  /*0f80*/  STG.E desc[UR8][R2.64], R8 ;  /* 0x0000000802007986 */ /* 0x000fe2000c101908 */
[----:B-1----:R-:W-:-:S05]  /*0f90*/  IMAD.WIDE R4, R7, 0x4, R10 ;  /* 0x0000000407047825 */ /* 0x002fca00078e020a */
[----:B------:R-:W-:Y:S01]  /*0fa0*/  STG.E desc[UR8][R4.64], R9 ;  /* 0x0000000904007986 */ /* 0x000fe2000c101908 */
[----:B------:R-:W-:Y:S05]  /*0fb0*/  EXIT ;  /* 0x000000000000794d */ /* 0x000fea0003800000 */
.L_x_19:
        /* <DEDUP_REMOVED lines=12> */
.L_x_22:


//--------------------- .nv.shared.reserved.0     --------------------------
	.section	.nv.shared.reserved.0,"aw",@nobits
	.weak		__nv_reservedSMEM_offset_0_alias
	.size		__nv_reservedSMEM_offset_0_alias, 0, 64
	.other		__nv_reservedSMEM_offset_0_alias,@"STO_CUDA_RESERVED_SHARED STV_DEFAULT"
__nv_reservedSMEM_offset_0_alias:
	.zero		0
	.zero		64


//--------------------- .nv.constant0._Z5sgemmiiiiifPfiS_ifS_i --------------------------
	.section	.nv.constant0._Z5sgemmiiiiifPfiS_ifS_i,"a",@progbits
	.sectionflags	@""
	.align	4
.nv.constant0._Z5sgemmiiiiifPfiS_ifS_i:
	.zero		964


//--------------------- .nv.constant0._Z29backward_maxpool_layer_kerneliiiiiiiPfS_Pi --------------------------
	.section	.nv.constant0._Z29backward_maxpool_layer_kerneliiiiiiiPfS_Pi,"a",@progbits
	.sectionflags	@""
	.align	4
.nv.constant0._Z29backward_maxpool_layer_kerneliiiiiiiPfS_Pi:
	.zero		952


//--------------------- .nv.constant0._Z28forward_maxpool_layer_kerneliiiiiiiPfS_Pi --------------------------
	.section	.nv.constant0._Z28forward_maxpool_layer_kerneliiiiiiiPfS_Pi,"a",@progbits
	.sectionflags	@""
	.align	4
.nv.constant0._Z28forward_maxpool_layer_kerneliiiiiiiPfS_Pi:
	.zero		952


//--------------------- SYMBOLS --------------------------

	.type		.nv.reservedSmem.offset0,@object
	.size		.nv.reservedSmem.offset0,0x4
